//
// Generated by NVIDIA NVVM Compiler
//
// Compiler Build ID: CL-36424714
// Cuda compilation tools, release 13.0, V13.0.88
// Based on NVVM 20.0.0
//

.version 9.0
.target sm_100
.address_size 64

	// .globl	compute_gamma_envelopes_batch

.visible .entry compute_gamma_envelopes_batch(
	.param .u64 .ptr .align 1 compute_gamma_envelopes_batch_param_0,
	.param .u64 .ptr .align 1 compute_gamma_envelopes_batch_param_1,
	.param .u64 .ptr .align 1 compute_gamma_envelopes_batch_param_2,
	.param .u64 .ptr .align 1 compute_gamma_envelopes_batch_param_3,
	.param .u64 .ptr .align 1 compute_gamma_envelopes_batch_param_4,
	.param .f64 compute_gamma_envelopes_batch_param_5,
	.param .u32 compute_gamma_envelopes_batch_param_6
)
{
	.reg .pred 	%p<12>;
	.reg .b32 	%r<37>;
	.reg .b64 	%rd<41>;
	.reg .b64 	%fd<141>;

	ld.param.u64 	%rd10, [compute_gamma_envelopes_batch_param_1];
	ld.param.u64 	%rd11, [compute_gamma_envelopes_batch_param_2];
	ld.param.u64 	%rd12, [compute_gamma_envelopes_batch_param_3];
	ld.param.u64 	%rd13, [compute_gamma_envelopes_batch_param_4];
	ld.param.f64 	%fd60, [compute_gamma_envelopes_batch_param_5];
	ld.param.u32 	%r21, [compute_gamma_envelopes_batch_param_6];
	cvta.to.global.u64 	%rd1, %rd13;
	cvta.to.global.u64 	%rd2, %rd12;
	cvta.to.global.u64 	%rd3, %rd11;
	mov.u32 	%r22, %ctaid.x;
	mov.u32 	%r23, %ntid.x;
	mov.u32 	%r24, %tid.x;
	mad.lo.s32 	%r1, %r22, %r23, %r24;
	setp.ge.s32 	%p1, %r1, %r21;
	@%p1 bra 	$L__BB0_23;
	mul.lo.s32 	%r26, %r1, 75;
	mul.wide.s32 	%rd40, %r26, 8;
	mov.f64 	%fd129, 0d7FEFFFFFFFFFFFFF;
	mov.f64 	%fd130, 0dFFEFFFFFFFFFFFFF;
	mov.f64 	%fd131, 0d0000000000000000;
	mov.b32 	%r27, 0;
	mov.u32 	%r33, %r27;
$L__BB0_2:
	.pragma "nounroll";
	ld.param.u64 	%rd39, [compute_gamma_envelopes_batch_param_0];
	add.s64 	%rd14, %rd10, %rd40;
	// begin inline asm
	ld.global.nc.f64 %fd64, [%rd14];
	// end inline asm
	setp.lt.f64 	%p2, %fd64, 0d3E112E0BE826D695;
	add.s64 	%rd7, %rd39, %rd40;
	@%p2 bra 	$L__BB0_4;
	// begin inline asm
	ld.global.nc.f64 %fd65, [%rd7];
	// end inline asm
	sub.f64 	%fd66, %fd60, %fd65;
	max.f64 	%fd67, %fd66, 0d0000000000000000;
	div.rn.f64 	%fd68, %fd67, %fd64;
	add.f64 	%fd69, %fd68, 0dBFF0000000000000;
	min.f64 	%fd129, %fd129, %fd69;
	max.f64 	%fd130, %fd130, %fd69;
	add.f64 	%fd131, %fd131, %fd69;
	add.s32 	%r33, %r33, 1;
$L__BB0_4:
	add.s64 	%rd16, %rd14, 8;
	// begin inline asm
	ld.global.nc.f64 %fd70, [%rd16];
	// end inline asm
	setp.lt.f64 	%p3, %fd70, 0d3E112E0BE826D695;
	@%p3 bra 	$L__BB0_6;
	add.s64 	%rd17, %rd7, 8;
	// begin inline asm
	ld.global.nc.f64 %fd71, [%rd17];
	// end inline asm
	sub.f64 	%fd72, %fd60, %fd71;
	max.f64 	%fd73, %fd72, 0d0000000000000000;
	div.rn.f64 	%fd74, %fd73, %fd70;
	add.f64 	%fd75, %fd74, 0dBFF0000000000000;
	min.f64 	%fd129, %fd129, %fd75;
	max.f64 	%fd130, %fd130, %fd75;
	add.f64 	%fd131, %fd131, %fd75;
	add.s32 	%r33, %r33, 1;
$L__BB0_6:
	add.s64 	%rd18, %rd14, 16;
	// begin inline asm
	ld.global.nc.f64 %fd76, [%rd18];
	// end inline asm
	setp.lt.f64 	%p4, %fd76, 0d3E112E0BE826D695;
	@%p4 bra 	$L__BB0_8;
	add.s64 	%rd19, %rd7, 16;
	// begin inline asm
	ld.global.nc.f64 %fd77, [%rd19];
	// end inline asm
	sub.f64 	%fd78, %fd60, %fd77;
	max.f64 	%fd79, %fd78, 0d0000000000000000;
	div.rn.f64 	%fd80, %fd79, %fd76;
	add.f64 	%fd81, %fd80, 0dBFF0000000000000;
	min.f64 	%fd129, %fd129, %fd81;
	max.f64 	%fd130, %fd130, %fd81;
	add.f64 	%fd131, %fd131, %fd81;
	add.s32 	%r33, %r33, 1;
$L__BB0_8:
	setp.eq.s32 	%p5, %r27, 72;
	@%p5 bra 	$L__BB0_20;
	add.s64 	%rd20, %rd14, 24;
	// begin inline asm
	ld.global.nc.f64 %fd82, [%rd20];
	// end inline asm
	setp.lt.f64 	%p6, %fd82, 0d3E112E0BE826D695;
	@%p6 bra 	$L__BB0_11;
	add.s64 	%rd21, %rd7, 24;
	// begin inline asm
	ld.global.nc.f64 %fd83, [%rd21];
	// end inline asm
	sub.f64 	%fd84, %fd60, %fd83;
	max.f64 	%fd85, %fd84, 0d0000000000000000;
	div.rn.f64 	%fd86, %fd85, %fd82;
	add.f64 	%fd87, %fd86, 0dBFF0000000000000;
	min.f64 	%fd129, %fd129, %fd87;
	max.f64 	%fd130, %fd130, %fd87;
	add.f64 	%fd131, %fd131, %fd87;
	add.s32 	%r33, %r33, 1;
$L__BB0_11:
	add.s64 	%rd22, %rd14, 32;
	// begin inline asm
	ld.global.nc.f64 %fd88, [%rd22];
	// end inline asm
	setp.lt.f64 	%p7, %fd88, 0d3E112E0BE826D695;
	@%p7 bra 	$L__BB0_13;
	add.s64 	%rd23, %rd7, 32;
	// begin inline asm
	ld.global.nc.f64 %fd89, [%rd23];
	// end inline asm
	sub.f64 	%fd90, %fd60, %fd89;
	max.f64 	%fd91, %fd90, 0d0000000000000000;
	div.rn.f64 	%fd92, %fd91, %fd88;
	add.f64 	%fd93, %fd92, 0dBFF0000000000000;
	min.f64 	%fd129, %fd129, %fd93;
	max.f64 	%fd130, %fd130, %fd93;
	add.f64 	%fd131, %fd131, %fd93;
	add.s32 	%r33, %r33, 1;
$L__BB0_13:
	add.s64 	%rd24, %rd14, 40;
	// begin inline asm
	ld.global.nc.f64 %fd94, [%rd24];
	// end inline asm
	setp.lt.f64 	%p8, %fd94, 0d3E112E0BE826D695;
	@%p8 bra 	$L__BB0_15;
	add.s64 	%rd25, %rd7, 40;
	// begin inline asm
	ld.global.nc.f64 %fd95, [%rd25];
	// end inline asm
	sub.f64 	%fd96, %fd60, %fd95;
	max.f64 	%fd97, %fd96, 0d0000000000000000;
	div.rn.f64 	%fd98, %fd97, %fd94;
	add.f64 	%fd99, %fd98, 0dBFF0000000000000;
	min.f64 	%fd129, %fd129, %fd99;
	max.f64 	%fd130, %fd130, %fd99;
	add.f64 	%fd131, %fd131, %fd99;
	add.s32 	%r33, %r33, 1;
$L__BB0_15:
	add.s64 	%rd26, %rd14, 48;
	// begin inline asm
	ld.global.nc.f64 %fd100, [%rd26];
	// end inline asm
	setp.lt.f64 	%p9, %fd100, 0d3E112E0BE826D695;
	@%p9 bra 	$L__BB0_17;
	add.s64 	%rd27, %rd7, 48;
	// begin inline asm
	ld.global.nc.f64 %fd101, [%rd27];
	// end inline asm
	sub.f64 	%fd102, %fd60, %fd101;
	max.f64 	%fd103, %fd102, 0d0000000000000000;
	div.rn.f64 	%fd104, %fd103, %fd100;
	add.f64 	%fd105, %fd104, 0dBFF0000000000000;
	min.f64 	%fd129, %fd129, %fd105;
	max.f64 	%fd130, %fd130, %fd105;
	add.f64 	%fd131, %fd131, %fd105;
	add.s32 	%r33, %r33, 1;
$L__BB0_17:
	add.s64 	%rd28, %rd14, 56;
	// begin inline asm
	ld.global.nc.f64 %fd106, [%rd28];
	// end inline asm
	setp.lt.f64 	%p10, %fd106, 0d3E112E0BE826D695;
	@%p10 bra 	$L__BB0_19;
	add.s64 	%rd29, %rd7, 56;
	// begin inline asm
	ld.global.nc.f64 %fd107, [%rd29];
	// end inline asm
	sub.f64 	%fd108, %fd60, %fd107;
	max.f64 	%fd109, %fd108, 0d0000000000000000;
	div.rn.f64 	%fd110, %fd109, %fd106;
	add.f64 	%fd111, %fd110, 0dBFF0000000000000;
	min.f64 	%fd129, %fd129, %fd111;
	max.f64 	%fd130, %fd130, %fd111;
	add.f64 	%fd131, %fd131, %fd111;
	add.s32 	%r33, %r33, 1;
$L__BB0_19:
	add.s32 	%r27, %r27, 8;
	add.s64 	%rd40, %rd40, 64;
	bra.uni 	$L__BB0_2;
$L__BB0_20:
	setp.ne.s32 	%p11, %r33, 0;
	@%p11 bra 	$L__BB0_22;
	mul.wide.s32 	%rd34, %r1, 8;
	add.s64 	%rd35, %rd3, %rd34;
	mov.b64 	%rd36, 0;
	st.global.u64 	[%rd35], %rd36;
	add.s64 	%rd37, %rd2, %rd34;
	st.global.u64 	[%rd37], %rd36;
	add.s64 	%rd38, %rd1, %rd34;
	st.global.u64 	[%rd38], %rd36;
	bra.uni 	$L__BB0_23;
$L__BB0_22:
	cvt.rn.f64.s32 	%fd112, %r33;
	div.rn.f64 	%fd113, %fd131, %fd112;
	mul.wide.s32 	%rd30, %r1, 8;
	add.s64 	%rd31, %rd3, %rd30;
	st.global.f64 	[%rd31], %fd129;
	add.s64 	%rd32, %rd2, %rd30;
	st.global.f64 	[%rd32], %fd130;
	add.s64 	%rd33, %rd1, %rd30;
	st.global.f64 	[%rd33], %fd113;
$L__BB0_23:
	ret;

}
	// .globl	classify_gamma_envelopes_batch
.visible .entry classify_gamma_envelopes_batch(
	.param .u64 .ptr .align 1 classify_gamma_envelopes_batch_param_0,
	.param .u64 .ptr .align 1 classify_gamma_envelopes_batch_param_1,
	.param .u64 .ptr .align 1 classify_gamma_envelopes_batch_param_2,
	.param .u32 classify_gamma_envelopes_batch_param_3
)
{
	.reg .pred 	%p<4>;
	.reg .b32 	%r<8>;
	.reg .b64 	%rd<10>;
	.reg .b64 	%fd<3>;

	ld.param.u64 	%rd1, [classify_gamma_envelopes_batch_param_0];
	ld.param.u64 	%rd2, [classify_gamma_envelopes_batch_param_1];
	ld.param.u64 	%rd3, [classify_gamma_envelopes_batch_param_2];
	ld.param.u32 	%r2, [classify_gamma_envelopes_batch_param_3];
	mov.u32 	%r3, %ctaid.x;
	mov.u32 	%r4, %ntid.x;
	mov.u32 	%r5, %tid.x;
	mad.lo.s32 	%r1, %r3, %r4, %r5;
	setp.ge.s32 	%p1, %r1, %r2;
	@%p1 bra 	$L__BB1_2;
	cvta.to.global.u64 	%rd6, %rd3;
	mul.wide.s32 	%rd7, %r1, 8;
	add.s64 	%rd4, %rd1, %rd7;
	// begin inline asm
	ld.global.nc.f64 %fd1, [%rd4];
	// end inline asm
	add.s64 	%rd5, %rd2, %rd7;
	// begin inline asm
	ld.global.nc.f64 %fd2, [%rd5];
	// end inline asm
	setp.lt.f64 	%p2, %fd2, 0d0000000000000000;
	setp.gt.f64 	%p3, %fd1, 0d0000000000000000;
	selp.u32 	%r6, 1, 0, %p3;
	selp.b32 	%r7, -1, %r6, %p2;
	mul.wide.s32 	%rd8, %r1, 4;
	add.s64 	%rd9, %rd6, %rd8;
	st.global.u32 	[%rd9], %r7;
$L__BB1_2:
	ret;

}
	// .globl	compute_weighted_avg_susceptibility
.visible .entry compute_weighted_avg_susceptibility(
	.param .u64 .ptr .align 1 compute_weighted_avg_susceptibility_param_0,
	.param .u64 .ptr .align 1 compute_weighted_avg_susceptibility_param_1,
	.param .u64 .ptr .align 1 compute_weighted_avg_susceptibility_param_2,
	.param .f64 compute_weighted_avg_susceptibility_param_3,
	.param .u32 compute_weighted_avg_susceptibility_param_4,
	.param .u32 compute_weighted_avg_susceptibility_param_5,
	.param .u32 compute_weighted_avg_susceptibility_param_6,
	.param .u32 compute_weighted_avg_susceptibility_param_7
)
{
	.reg .pred 	%p<16>;
	.reg .b32 	%r<72>;
	.reg .b32 	%f<6>;
	.reg .b64 	%rd<34>;
	.reg .b64 	%fd<81>;

	ld.param.u64 	%rd6, [compute_weighted_avg_susceptibility_param_0];
	ld.param.u64 	%rd8, [compute_weighted_avg_susceptibility_param_2];
	ld.param.f64 	%fd39, [compute_weighted_avg_susceptibility_param_3];
	ld.param.u32 	%r35, [compute_weighted_avg_susceptibility_param_4];
	ld.param.u32 	%r36, [compute_weighted_avg_susceptibility_param_5];
	ld.param.u32 	%r37, [compute_weighted_avg_susceptibility_param_6];
	ld.param.u32 	%r38, [compute_weighted_avg_susceptibility_param_7];
	cvta.to.global.u64 	%rd1, %rd8;
	mov.u32 	%r39, %ctaid.x;
	mov.u32 	%r40, %ntid.x;
	mov.u32 	%r41, %tid.x;
	mad.lo.s32 	%r1, %r39, %r40, %r41;
	mul.lo.s32 	%r42, %r35, %r36;
	mul.lo.s32 	%r43, %r42, 75;
	setp.ge.s32 	%p1, %r1, %r43;
	@%p1 bra 	$L__BB2_23;
	mul.hi.s32 	%r44, %r1, 458129845;
	shr.u32 	%r45, %r44, 31;
	shr.s32 	%r46, %r44, 3;
	add.s32 	%r47, %r46, %r45;
	mul.lo.s32 	%r48, %r47, 75;
	sub.s32 	%r2, %r1, %r48;
	rem.s32 	%r3, %r47, %r36;
	add.s32 	%r4, %r3, %r38;
	setp.ge.s32 	%p2, %r4, %r37;
	@%p2 bra 	$L__BB2_24;
	ld.param.u32 	%r58, [compute_weighted_avg_susceptibility_param_4];
	setp.lt.s32 	%p3, %r58, 1;
	mov.f64 	%fd62, 0d0000000000000000;
	mov.f64 	%fd63, %fd62;
	@%p3 bra 	$L__BB2_19;
	ld.param.u32 	%r59, [compute_weighted_avg_susceptibility_param_4];
	mul.lo.s32 	%r5, %r59, %r2;
	and.b32  	%r6, %r59, 3;
	setp.lt.u32 	%p4, %r59, 4;
	mov.f64 	%fd63, 0d0000000000000000;
	mov.b32 	%r68, 0;
	mov.f64 	%fd62, %fd63;
	@%p4 bra 	$L__BB2_14;
	ld.param.u32 	%r60, [compute_weighted_avg_susceptibility_param_4];
	and.b32  	%r50, %r60, 2147483644;
	neg.s32 	%r67, %r50;
	add.s32 	%r51, %r5, 3;
	mad.lo.s32 	%r66, %r36, %r51, %r3;
	add.s32 	%r52, %r5, 2;
	mad.lo.s32 	%r65, %r36, %r52, %r3;
	mad.lo.s32 	%r53, %r36, %r5, %r36;
	add.s32 	%r64, %r3, %r53;
	mul.lo.s32 	%r54, %r2, %r36;
	mad.lo.s32 	%r62, %r54, %r60, %r3;
	mov.f64 	%fd63, 0d0000000000000000;
	mul.wide.s32 	%rd3, %r37, 4;
	mov.u32 	%r63, %r4;
$L__BB2_5:
	ld.param.u64 	%rd31, [compute_weighted_avg_susceptibility_param_1];
	mul.wide.s32 	%rd12, %r63, 4;
	add.s64 	%rd11, %rd31, %rd12;
	// begin inline asm
	ld.global.nc.f32 %f1, [%rd11];
	// end inline asm
	cvt.f64.f32 	%fd3, %f1;
	setp.lt.f64 	%p5, %fd3, 0d3E112E0BE826D695;
	@%p5 bra 	$L__BB2_7;
	mul.wide.s32 	%rd14, %r62, 8;
	add.s64 	%rd13, %rd6, %rd14;
	// begin inline asm
	ld.global.nc.f64 %fd45, [%rd13];
	// end inline asm
	sub.f64 	%fd46, %fd39, %fd45;
	max.f64 	%fd47, %fd46, 0d0000000000000000;
	fma.rn.f64 	%fd62, %fd47, %fd3, %fd62;
	add.f64 	%fd63, %fd63, %fd3;
$L__BB2_7:
	add.s64 	%rd15, %rd11, %rd3;
	// begin inline asm
	ld.global.nc.f32 %f2, [%rd15];
	// end inline asm
	cvt.f64.f32 	%fd8, %f2;
	setp.lt.f64 	%p6, %fd8, 0d3E112E0BE826D695;
	@%p6 bra 	$L__BB2_9;
	mul.wide.s32 	%rd17, %r64, 8;
	add.s64 	%rd16, %rd6, %rd17;
	// begin inline asm
	ld.global.nc.f64 %fd48, [%rd16];
	// end inline asm
	sub.f64 	%fd49, %fd39, %fd48;
	max.f64 	%fd50, %fd49, 0d0000000000000000;
	fma.rn.f64 	%fd62, %fd50, %fd8, %fd62;
	add.f64 	%fd63, %fd63, %fd8;
$L__BB2_9:
	add.s64 	%rd18, %rd15, %rd3;
	// begin inline asm
	ld.global.nc.f32 %f3, [%rd18];
	// end inline asm
	cvt.f64.f32 	%fd13, %f3;
	setp.lt.f64 	%p7, %fd13, 0d3E112E0BE826D695;
	@%p7 bra 	$L__BB2_11;
	mul.wide.s32 	%rd20, %r65, 8;
	add.s64 	%rd19, %rd6, %rd20;
	// begin inline asm
	ld.global.nc.f64 %fd51, [%rd19];
	// end inline asm
	sub.f64 	%fd52, %fd39, %fd51;
	max.f64 	%fd53, %fd52, 0d0000000000000000;
	fma.rn.f64 	%fd62, %fd53, %fd13, %fd62;
	add.f64 	%fd63, %fd63, %fd13;
$L__BB2_11:
	add.s64 	%rd21, %rd18, %rd3;
	// begin inline asm
	ld.global.nc.f32 %f4, [%rd21];
	// end inline asm
	cvt.f64.f32 	%fd18, %f4;
	setp.lt.f64 	%p8, %fd18, 0d3E112E0BE826D695;
	@%p8 bra 	$L__BB2_13;
	mul.wide.s32 	%rd23, %r66, 8;
	add.s64 	%rd22, %rd6, %rd23;
	// begin inline asm
	ld.global.nc.f64 %fd54, [%rd22];
	// end inline asm
	sub.f64 	%fd55, %fd39, %fd54;
	max.f64 	%fd56, %fd55, 0d0000000000000000;
	fma.rn.f64 	%fd62, %fd56, %fd18, %fd62;
	add.f64 	%fd63, %fd63, %fd18;
$L__BB2_13:
	ld.param.u32 	%r61, [compute_weighted_avg_susceptibility_param_4];
	and.b32  	%r68, %r61, 2147483644;
	add.s32 	%r67, %r67, 4;
	shl.b32 	%r55, %r36, 2;
	add.s32 	%r66, %r66, %r55;
	add.s32 	%r65, %r65, %r55;
	add.s32 	%r64, %r64, %r55;
	shl.b32 	%r56, %r37, 2;
	add.s32 	%r63, %r63, %r56;
	add.s32 	%r62, %r62, %r55;
	setp.ne.s32 	%p9, %r67, 0;
	@%p9 bra 	$L__BB2_5;
$L__BB2_14:
	setp.eq.s32 	%p10, %r6, 0;
	@%p10 bra 	$L__BB2_19;
	add.s32 	%r57, %r68, %r5;
	mad.lo.s32 	%r71, %r36, %r57, %r3;
	mad.lo.s32 	%r70, %r68, %r37, %r4;
	neg.s32 	%r69, %r6;
$L__BB2_16:
	.pragma "nounroll";
	ld.param.u64 	%rd32, [compute_weighted_avg_susceptibility_param_1];
	mul.wide.s32 	%rd25, %r70, 4;
	add.s64 	%rd24, %rd32, %rd25;
	// begin inline asm
	ld.global.nc.f32 %f5, [%rd24];
	// end inline asm
	cvt.f64.f32 	%fd29, %f5;
	setp.lt.f64 	%p11, %fd29, 0d3E112E0BE826D695;
	@%p11 bra 	$L__BB2_18;
	mul.wide.s32 	%rd27, %r71, 8;
	add.s64 	%rd26, %rd6, %rd27;
	// begin inline asm
	ld.global.nc.f64 %fd57, [%rd26];
	// end inline asm
	sub.f64 	%fd58, %fd39, %fd57;
	max.f64 	%fd59, %fd58, 0d0000000000000000;
	fma.rn.f64 	%fd62, %fd59, %fd29, %fd62;
	add.f64 	%fd63, %fd63, %fd29;
$L__BB2_18:
	add.s32 	%r71, %r71, %r36;
	add.s32 	%r70, %r70, %r37;
	add.s32 	%r69, %r69, 1;
	setp.ne.s32 	%p12, %r69, 0;
	@%p12 bra 	$L__BB2_16;
$L__BB2_19:
	setp.leu.f64 	%p13, %fd63, 0d3E112E0BE826D695;
	setp.leu.f64 	%p14, %fd62, 0d3E112E0BE826D695;
	or.pred  	%p15, %p13, %p14;
	@%p15 bra 	$L__BB2_21;
	div.rn.f64 	%fd80, %fd62, %fd63;
	bra.uni 	$L__BB2_22;
$L__BB2_21:
	mul.f64 	%fd80, %fd39, 0d3FE0000000000000;
$L__BB2_22:
	ld.param.u64 	%rd33, [compute_weighted_avg_susceptibility_param_2];
	cvta.to.global.u64 	%rd28, %rd33;
	mul.wide.s32 	%rd29, %r1, 8;
	add.s64 	%rd30, %rd28, %rd29;
	st.global.f64 	[%rd30], %fd80;
$L__BB2_23:
	ret;
$L__BB2_24:
	mul.f64 	%fd40, %fd39, 0d3FE0000000000000;
	mul.wide.s32 	%rd9, %r1, 8;
	add.s64 	%rd10, %rd1, %rd9;
	st.global.f64 	[%rd10], %fd40;
	bra.uni 	$L__BB2_23;

}


// ===== COMPILED SASS (sm_100) =====

	.target	sm_100

	.elftype	@"ET_EXEC"


//--------------------- .note.nv.tkinfo           --------------------------
	.section	.note.nv.tkinfo,"",@"SHT_NOTE"
	.sectionflags	@"SHF_NOTE_NV_TKINFO"
	.tkinfo
        /*0018*/ 	.word	0x00000002
        /*0030*/ 	.string	""
        /*0030*/ 	.string	"ptxas"
        /*0030*/ 	.string	"Cuda compilation tools, release 13.0, V13.0.88"
        /*0030*/ 	.string	"Build cuda_13.0.r13.0/compiler.36424714_0"
        /*0030*/ 	.string	"-arch sm_100 -m 64 "



//--------------------- .note.nv.cuinfo           --------------------------
	.section	.note.nv.cuinfo,"",@"SHT_NOTE"
	.sectionflags	@"SHF_NOTE_NV_CUINFO"
        /*0018*/ 	.short	0x0002
        /*001a*/ 	.short	0x0064
        /*001c*/ 	.short	0x0082
	.zero		2


//--------------------- .nv.info                  --------------------------
	.section	.nv.info,"",@"SHT_CUDA_INFO"
	.align	4


	//----- nvinfo : EIATTR_REGCOUNT
	.align		4
        /*0000*/ 	.byte	0x04, 0x2f
        /*0002*/ 	.short	(.L_1 - .L_0)
	.align		4
.L_0:
        /*0004*/ 	.word	index@(compute_gamma_envelopes_batch)
        /*0008*/ 	.word	0x00000025


	//----- nvinfo : EIATTR_FRAME_SIZE
	.align		4
.L_1:
        /*000c*/ 	.byte	0x04, 0x11
        /*000e*/ 	.short	(.L_3 - .L_2)
	.align		4
.L_2:
        /*0010*/ 	.word	index@($__internal_1_$__cuda_sm20_div_rn_f64_full)
        /*0014*/ 	.word	0x00000000


	//----- nvinfo : EIATTR_FRAME_SIZE
	.align		4
.L_3:
        /*0018*/ 	.byte	0x04, 0x11
        /*001a*/ 	.short	(.L_5 - .L_4)
	.align		4
.L_4:
        /*001c*/ 	.word	index@(compute_gamma_envelopes_batch)
        /*0020*/ 	.word	0x00000000


	//----- nvinfo : EIATTR_REGCOUNT
	.align		4
.L_5:
        /*0024*/ 	.byte	0x04, 0x2f
        /*0026*/ 	.short	(.L_7 - .L_6)
	.align		4
.L_6:
        /*0028*/ 	.word	index@(classify_gamma_envelopes_batch)
        /*002c*/ 	.word	0x0000000c


	//----- nvinfo : EIATTR_FRAME_SIZE
	.align		4
.L_7:
        /*0030*/ 	.byte	0x04, 0x11
        /*0032*/ 	.short	(.L_9 - .L_8)
	.align		4
.L_8:
        /*0034*/ 	.word	index@(classify_gamma_envelopes_batch)
        /*0038*/ 	.word	0x00000000


	//----- nvinfo : EIATTR_REGCOUNT
	.align		4
.L_9:
        /*003c*/ 	.byte	0x04, 0x2f
        /*003e*/ 	.short	(.L_11 - .L_10)
	.align		4
.L_10:
        /*0040*/ 	.word	index@(compute_weighted_avg_susceptibility)
        /*0044*/ 	.word	0x00000020


	//----- nvinfo : EIATTR_FRAME_SIZE
	.align		4
.L_11:
        /*0048*/ 	.byte	0x04, 0x11
        /*004a*/ 	.short	(.L_13 - .L_12)
	.align		4
.L_12:
        /*004c*/ 	.word	index@($__internal_0_$__cuda_sm20_div_rn_f64_full)
        /*0050*/ 	.word	0x00000000


	//----- nvinfo : EIATTR_FRAME_SIZE
	.align		4
.L_13:
        /*0054*/ 	.byte	0x04, 0x11
        /*0056*/ 	.short	(.L_15 - .L_14)
	.align		4
.L_14:
        /*0058*/ 	.word	index@(compute_weighted_avg_susceptibility)
        /*005c*/ 	.word	0x00000000


	//----- nvinfo : EIATTR_MIN_STACK_SIZE
	.align		4
.L_15:
        /*0060*/ 	.byte	0x04, 0x12
        /*0062*/ 	.short	(.L_17 - .L_16)
	.align		4
.L_16:
        /*0064*/ 	.word	index@(compute_weighted_avg_susceptibility)
        /*0068*/ 	.word	0x00000000


	//----- nvinfo : EIATTR_MIN_STACK_SIZE
	.align		4
.L_17:
        /*006c*/ 	.byte	0x04, 0x12
        /*006e*/ 	.short	(.L_19 - .L_18)
	.align		4
.L_18:
        /*0070*/ 	.word	index@(classify_gamma_envelopes_batch)
        /*0074*/ 	.word	0x00000000


	//----- nvinfo : EIATTR_MIN_STACK_SIZE
	.align		4
.L_19:
        /*0078*/ 	.byte	0x04, 0x12
        /*007a*/ 	.short	(.L_21 - .L_20)
	.align		4
.L_20:
        /*007c*/ 	.word	index@(compute_gamma_envelopes_batch)
        /*0080*/ 	.word	0x00000000
.L_21:


//--------------------- .nv.compat                --------------------------
	.section	.nv.compat,"",@"SHT_CUDA_COMPAT_INFO"
	.align	4
        /*0000*/ 	.byte	0x02, 0x09, 0x00, 0x00, 0x02, 0x02, 0x01, 0x00, 0x02, 0x05, 0x05, 0x00, 0x03, 0x07, 0x01, 0x01
        /*0010*/ 	.byte	0x02, 0x03, 0x00, 0x00, 0x02, 0x06, 0x01, 0x00, 0x04, 0x0b, 0x08, 0x00, 0x01, 0x00, 0x00, 0x00
        /*0020*/ 	.byte	0x00, 0x00, 0x00, 0x00


//--------------------- .nv.info.compute_weighted_avg_susceptibility --------------------------
	.section	.nv.info.compute_weighted_avg_susceptibility,"",@"SHT_CUDA_INFO"
	.sectionflags	@""
	.align	4


	//----- nvinfo : EIATTR_CUDA_API_VERSION
	.align		4
        /*0000*/ 	.byte	0x04, 0x37
        /*0002*/ 	.short	(.L_23 - .L_22)
.L_22:
        /*0004*/ 	.word	0x00000082


	//----- nvinfo : EIATTR_KPARAM_INFO
	.align		4
.L_23:
        /*0008*/ 	.byte	0x04, 0x17
        /*000a*/ 	.short	(.L_25 - .L_24)
.L_24:
        /*000c*/ 	.word	0x00000000
        /*0010*/ 	.short	0x0007
        /*0012*/ 	.short	0x002c
        /*0014*/ 	.byte	0x00, 0xf0, 0x11, 0x00


	//----- nvinfo : EIATTR_KPARAM_INFO
	.align		4
.L_25:
        /*0018*/ 	.byte	0x04, 0x17
        /*001a*/ 	.short	(.L_27 - .L_26)
.L_26:
        /*001c*/ 	.word	0x00000000
        /*0020*/ 	.short	0x0006
        /*0022*/ 	.short	0x0028
        /*0024*/ 	.byte	0x00, 0xf0, 0x11, 0x00


	//----- nvinfo : EIATTR_KPARAM_INFO
	.align		4
.L_27:
        /*0028*/ 	.byte	0x04, 0x17
        /*002a*/ 	.short	(.L_29 - .L_28)
.L_28:
        /*002c*/ 	.word	0x00000000
        /*0030*/ 	.short	0x0005
        /*0032*/ 	.short	0x0024
        /*0034*/ 	.byte	0x00, 0xf0, 0x11, 0x00


	//----- nvinfo : EIATTR_KPARAM_INFO
	.align		4
.L_29:
        /*0038*/ 	.byte	0x04, 0x17
        /*003a*/ 	.short	(.L_31 - .L_30)
.L_30:
        /*003c*/ 	.word	0x00000000
        /*0040*/ 	.short	0x0004
        /*0042*/ 	.short	0x0020
        /*0044*/ 	.byte	0x00, 0xf0, 0x11, 0x00


	//----- nvinfo : EIATTR_KPARAM_INFO
	.align		4
.L_31:
        /*0048*/ 	.byte	0x04, 0x17
        /*004a*/ 	.short	(.L_33 - .L_32)
.L_32:
        /*004c*/ 	.word	0x00000000
        /*0050*/ 	.short	0x0003
        /*0052*/ 	.short	0x0018
        /*0054*/ 	.byte	0x00, 0xf0, 0x21, 0x00


	//----- nvinfo : EIATTR_KPARAM_INFO
	.align		4
.L_33:
        /*0058*/ 	.byte	0x04, 0x17
        /*005a*/ 	.short	(.L_35 - .L_34)
.L_34:
        /*005c*/ 	.word	0x00000000
        /*0060*/ 	.short	0x0002
        /*0062*/ 	.short	0x0010
        /*0064*/ 	.byte	0x00, 0xf5, 0x21, 0x00


	//----- nvinfo : EIATTR_KPARAM_INFO
	.align		4
.L_35:
        /*0068*/ 	.byte	0x04, 0x17
        /*006a*/ 	.short	(.L_37 - .L_36)
.L_36:
        /*006c*/ 	.word	0x00000000
        /*0070*/ 	.short	0x0001
        /*0072*/ 	.short	0x0008
        /*0074*/ 	.byte	0x00, 0xf5, 0x21, 0x00


	//----- nvinfo : EIATTR_KPARAM_INFO
	.align		4
.L_37:
        /*0078*/ 	.byte	0x04, 0x17
        /*007a*/ 	.short	(.L_39 - .L_38)
.L_38:
        /*007c*/ 	.word	0x00000000
        /*0080*/ 	.short	0x0000
        /*0082*/ 	.short	0x0000
        /*0084*/ 	.byte	0x00, 0xf5, 0x21, 0x00


	//----- nvinfo : EIATTR_SPARSE_MMA_MASK
	.align		4
.L_39:
        /*0088*/ 	.byte	0x03, 0x50
        /*008a*/ 	.short	0x0000


	//----- nvinfo : EIATTR_MAXREG_COUNT
	.align		4
        /*008c*/ 	.byte	0x03, 0x1b
        /*008e*/ 	.short	0x00ff


	//----- nvinfo : EIATTR_MERCURY_ISA_VERSION
	.align		4
        /*0090*/ 	.byte	0x03, 0x5f
        /*0092*/ 	.short	0x0101


	//----- nvinfo : EIATTR_VRC_CTA_INIT_COUNT
	.align		4
        /*0094*/ 	.byte	0x02, 0x4a
	.zero		1
	.zero		1


	//----- nvinfo : EIATTR_EXIT_INSTR_OFFSETS
	.align		4
        /*0098*/ 	.byte	0x04, 0x1c
        /*009a*/ 	.short	(.L_41 - .L_40)


	//   ....[0]....
.L_40:
        /*009c*/ 	.word	0x000000a0


	//   ....[1]....
        /*00a0*/ 	.word	0x00000e40


	//   ....[2]....
        /*00a4*/ 	.word	0x00000ea0


	//----- nvinfo : EIATTR_CRS_STACK_SIZE
	.align		4
.L_41:
        /*00a8*/ 	.byte	0x04, 0x1e
        /*00aa*/ 	.short	(.L_43 - .L_42)
.L_42:
        /*00ac*/ 	.word	0x00000000


	//----- nvinfo : EIATTR_CBANK_PARAM_SIZE
	.align		4
.L_43:
        /*00b0*/ 	.byte	0x03, 0x19
        /*00b2*/ 	.short	0x0030


	//----- nvinfo : EIATTR_PARAM_CBANK
	.align		4
        /*00b4*/ 	.byte	0x04, 0x0a
        /*00b6*/ 	.short	(.L_45 - .L_44)
	.align		4
.L_44:
        /*00b8*/ 	.word	index@(.nv.constant0.compute_weighted_avg_susceptibility)
        /*00bc*/ 	.short	0x0380
        /*00be*/ 	.short	0x0030


	//----- nvinfo : EIATTR_SW_WAR
	.align		4
.L_45:
        /*00c0*/ 	.byte	0x04, 0x36
        /*00c2*/ 	.short	(.L_47 - .L_46)
.L_46:
        /*00c4*/ 	.word	0x00000008
.L_47:


//--------------------- .nv.info.classify_gamma_envelopes_batch --------------------------
	.section	.nv.info.classify_gamma_envelopes_batch,"",@"SHT_CUDA_INFO"
	.sectionflags	@""
	.align	4


	//----- nvinfo : EIATTR_CUDA_API_VERSION
	.align		4
        /*0000*/ 	.byte	0x04, 0x37
        /*0002*/ 	.short	(.L_49 - .L_48)
.L_48:
        /*0004*/ 	.word	0x00000082


	//----- nvinfo : EIATTR_KPARAM_INFO
	.align		4
.L_49:
        /*0008*/ 	.byte	0x04, 0x17
        /*000a*/ 	.short	(.L_51 - .L_50)
.L_50:
        /*000c*/ 	.word	0x00000000
        /*0010*/ 	.short	0x0003
        /*0012*/ 	.short	0x0018
        /*0014*/ 	.byte	0x00, 0xf0, 0x11, 0x00


	//----- nvinfo : EIATTR_KPARAM_INFO
	.align		4
.L_51:
        /*0018*/ 	.byte	0x04, 0x17
        /*001a*/ 	.short	(.L_53 - .L_52)
.L_52:
        /*001c*/ 	.word	0x00000000
        /*0020*/ 	.short	0x0002
        /*0022*/ 	.short	0x0010
        /*0024*/ 	.byte	0x00, 0xf5, 0x21, 0x00


	//----- nvinfo : EIATTR_KPARAM_INFO
	.align		4
.L_53:
        /*0028*/ 	.byte	0x04, 0x17
        /*002a*/ 	.short	(.L_55 - .L_54)
.L_54:
        /*002c*/ 	.word	0x00000000
        /*0030*/ 	.short	0x0001
        /*0032*/ 	.short	0x0008
        /*0034*/ 	.byte	0x00, 0xf5, 0x21, 0x00


	//----- nvinfo : EIATTR_KPARAM_INFO
	.align		4
.L_55:
        /*0038*/ 	.byte	0x04, 0x17
        /*003a*/ 	.short	(.L_57 - .L_56)
.L_56:
        /*003c*/ 	.word	0x00000000
        /*0040*/ 	.short	0x0000
        /*0042*/ 	.short	0x0000
        /*0044*/ 	.byte	0x00, 0xf5, 0x21, 0x00


	//----- nvinfo : EIATTR_SPARSE_MMA_MASK
	.align		4
.L_57:
        /*0048*/ 	.byte	0x03, 0x50
        /*004a*/ 	.short	0x0000


	//----- nvinfo : EIATTR_MAXREG_COUNT
	.align		4
        /*004c*/ 	.byte	0x03, 0x1b
        /*004e*/ 	.short	0x00ff


	//----- nvinfo : EIATTR_MERCURY_ISA_VERSION
	.align		4
        /*0050*/ 	.byte	0x03, 0x5f
        /*0052*/ 	.short	0x0101


	//----- nvinfo : EIATTR_VRC_CTA_INIT_COUNT
	.align		4
        /*0054*/ 	.byte	0x02, 0x4a
	.zero		1
	.zero		1


	//----- nvinfo : EIATTR_EXIT_INSTR_OFFSETS
	.align		4
        /*0058*/ 	.byte	0x04, 0x1c
        /*005a*/ 	.short	(.L_59 - .L_58)


	//   ....[0]....
.L_58:
        /*005c*/ 	.word	0x00000070


	//   ....[1]....
        /*0060*/ 	.word	0x00000160


	//----- nvinfo : EIATTR_CBANK_PARAM_SIZE
	.align		4
.L_59:
        /*0064*/ 	.byte	0x03, 0x19
        /*0066*/ 	.short	0x001c


	//----- nvinfo : EIATTR_PARAM_CBANK
	.align		4
        /*0068*/ 	.byte	0x04, 0x0a
        /*006a*/ 	.short	(.L_61 - .L_60)
	.align		4
.L_60:
        /*006c*/ 	.word	index@(.nv.constant0.classify_gamma_envelopes_batch)
        /*0070*/ 	.short	0x0380
        /*0072*/ 	.short	0x001c


	//----- nvinfo : EIATTR_SW_WAR
	.align		4
.L_61:
        /*0074*/ 	.byte	0x04, 0x36
        /*0076*/ 	.short	(.L_63 - .L_62)
.L_62:
        /*0078*/ 	.word	0x00000008
.L_63:


//--------------------- .nv.info.compute_gamma_envelopes_batch --------------------------
	.section	.nv.info.compute_gamma_envelopes_batch,"",@"SHT_CUDA_INFO"
	.sectionflags	@""
	.align	4


	//----- nvinfo : EIATTR_CUDA_API_VERSION
	.align		4
        /*0000*/ 	.byte	0x04, 0x37
        /*0002*/ 	.short	(.L_65 - .L_64)
.L_64:
        /*0004*/ 	.word	0x00000082


	//----- nvinfo : EIATTR_KPARAM_INFO
	.align		4
.L_65:
        /*0008*/ 	.byte	0x04, 0x17
        /*000a*/ 	.short	(.L_67 - .L_66)
.L_66:
        /*000c*/ 	.word	0x00000000
        /*0010*/ 	.short	0x0006
        /*0012*/ 	.short	0x0030
        /*0014*/ 	.byte	0x00, 0xf0, 0x11, 0x00


	//----- nvinfo : EIATTR_KPARAM_INFO
	.align		4
.L_67:
        /*0018*/ 	.byte	0x04, 0x17
        /*001a*/ 	.short	(.L_69 - .L_68)
.L_68:
        /*001c*/ 	.word	0x00000000
        /*0020*/ 	.short	0x0005
        /*0022*/ 	.short	0x0028
        /*0024*/ 	.byte	0x00, 0xf0, 0x21, 0x00


	//----- nvinfo : EIATTR_KPARAM_INFO
	.align		4
.L_69:
        /*0028*/ 	.byte	0x04, 0x17
        /*002a*/ 	.short	(.L_71 - .L_70)
.L_70:
        /*002c*/ 	.word	0x00000000
        /*0030*/ 	.short	0x0004
        /*0032*/ 	.short	0x0020
        /*0034*/ 	.byte	0x00, 0xf5, 0x21, 0x00


	//----- nvinfo : EIATTR_KPARAM_INFO
	.align		4
.L_71:
        /*0038*/ 	.byte	0x04, 0x17
        /*003a*/ 	.short	(.L_73 - .L_72)
.L_72:
        /*003c*/ 	.word	0x00000000
        /*0040*/ 	.short	0x0003
        /*0042*/ 	.short	0x0018
        /*0044*/ 	.byte	0x00, 0xf5, 0x21, 0x00


	//----- nvinfo : EIATTR_KPARAM_INFO
	.align		4
.L_73:
        /*0048*/ 	.byte	0x04, 0x17
        /*004a*/ 	.short	(.L_75 - .L_74)
.L_74:
        /*004c*/ 	.word	0x00000000
        /*0050*/ 	.short	0x0002
        /*0052*/ 	.short	0x0010
        /*0054*/ 	.byte	0x00, 0xf5, 0x21, 0x00


	//----- nvinfo : EIATTR_KPARAM_INFO
	.align		4
.L_75:
        /*0058*/ 	.byte	0x04, 0x17
        /*005a*/ 	.short	(.L_77 - .L_76)
.L_76:
        /*005c*/ 	.word	0x00000000
        /*0060*/ 	.short	0x0001
        /*0062*/ 	.short	0x0008
        /*0064*/ 	.byte	0x00, 0xf5, 0x21, 0x00


	//----- nvinfo : EIATTR_KPARAM_INFO
	.align		4
.L_77:
        /*0068*/ 	.byte	0x04, 0x17
        /*006a*/ 	.short	(.L_79 - .L_78)
.L_78:
        /*006c*/ 	.word	0x00000000
        /*0070*/ 	.short	0x0000
        /*0072*/ 	.short	0x0000
        /*0074*/ 	.byte	0x00, 0xf5, 0x21, 0x00


	//----- nvinfo : EIATTR_SPARSE_MMA_MASK
	.align		4
.L_79:
        /*0078*/ 	.byte	0x03, 0x50
        /*007a*/ 	.short	0x0000


	//----- nvinfo : EIATTR_MAXREG_COUNT
	.align		4
        /*007c*/ 	.byte	0x03, 0x1b
        /*007e*/ 	.short	0x00ff


	//----- nvinfo : EIATTR_MERCURY_ISA_VERSION
	.align		4
        /*0080*/ 	.byte	0x03, 0x5f
        /*0082*/ 	.short	0x0101


	//----- nvinfo : EIATTR_VRC_CTA_INIT_COUNT
	.align		4
        /*0084*/ 	.byte	0x02, 0x4a
	.zero		1
	.zero		1


	//----- nvinfo : EIATTR_EXIT_INSTR_OFFSETS
	.align		4
        /*0088*/ 	.byte	0x04, 0x1c
        /*008a*/ 	.short	(.L_81 - .L_80)


	//   ....[0]....
.L_80:
        /*008c*/ 	.word	0x00000070


	//   ....[1]....
        /*0090*/ 	.word	0x00001e30


	//   ....[2]....
        /*0094*/ 	.word	0x00002040


	//----- nvinfo : EIATTR_CRS_STACK_SIZE
	.align		4
.L_81:
        /*0098*/ 	.byte	0x04, 0x1e
        /*009a*/ 	.short	(.L_83 - .L_82)
.L_82:
        /*009c*/ 	.word	0x00000000


	//----- nvinfo : EIATTR_CBANK_PARAM_SIZE
	.align		4
.L_83:
        /*00a0*/ 	.byte	0x03, 0x19
        /*00a2*/ 	.short	0x0034


	//----- nvinfo : EIATTR_PARAM_CBANK
	.align		4
        /*00a4*/ 	.byte	0x04, 0x0a
        /*00a6*/ 	.short	(.L_85 - .L_84)
	.align		4
.L_84:
        /*00a8*/ 	.word	index@(.nv.constant0.compute_gamma_envelopes_batch)
        /*00ac*/ 	.short	0x0380
        /*00ae*/ 	.short	0x0034


	//----- nvinfo : EIATTR_SW_WAR
	.align		4
.L_85:
        /*00b0*/ 	.byte	0x04, 0x36
        /*00b2*/ 	.short	(.L_87 - .L_86)
.L_86:
        /*00b4*/ 	.word	0x00000008
.L_87:


//--------------------- .nv.callgraph             --------------------------
	.section	.nv.callgraph,"",@"SHT_CUDA_CALLGRAPH"
	.align	4
	.sectionentsize	8
	.align		4
        /*0000*/ 	.word	0x00000000
	.align		4
        /*0004*/ 	.word	0xffffffff
	.align		4
        /*0008*/ 	.word	0x00000000
	.align		4
        /*000c*/ 	.word	0xfffffffe
	.align		4
        /*0010*/ 	.word	0x00000000
	.align		4
        /*0014*/ 	.word	0xfffffffd
	.align		4
        /*0018*/ 	.word	0x00000000
	.align		4
        /*001c*/ 	.word	0xfffffffc


//--------------------- .text.compute_weighted_avg_susceptibility --------------------------
	.section	.text.compute_weighted_avg_susceptibility,"ax",@progbits
	.align	128
        .global         compute_weighted_avg_susceptibility
        .type           compute_weighted_avg_susceptibility,@function
        .size           compute_weighted_avg_susceptibility,(.L_x_60 - compute_weighted_avg_susceptibility)
        .other          compute_weighted_avg_susceptibility,@"STO_CUDA_ENTRY STV_DEFAULT"
compute_weighted_avg_susceptibility:
.text.compute_weighted_avg_susceptibility:
[----:B------:R-:W-:Y:S01]  /*0000*/  LDC R1, c[0x0][0x37c] ;  /* 0x0000df00ff017b82 */ /* 0x000fe20000000800 */
[----:B------:R-:W0:Y:S01]  /*0010*/  S2R R3, SR_TID.X ;  /* 0x0000000000037919 */ /* 0x000e220000002100 */
[----:B------:R-:W1:Y:S06]  /*0020*/  LDCU.64 UR10, c[0x0][0x3a0] ;  /* 0x00007400ff0a77ac */ /* 0x000e6c0008000a00 */
[----:B------:R-:W0:Y:S08]  /*0030*/  S2UR UR4, SR_CTAID.X ;  /* 0x00000000000479c3 */ /* 0x000e300000002500 */
[----:B------:R-:W0:Y:S01]  /*0040*/  LDC R0, c[0x0][0x360] ;  /* 0x0000d800ff007b82 */ /* 0x000e220000000800 */
[----:B-1----:R-:W-:-:S04]  /*0050*/  IMAD.U32 R19, RZ, RZ, UR11 ;  /* 0x0000000bff137e24 */ /* 0x002fc8000f8e00ff */
[----:B------:R-:W-:Y:S02]  /*0060*/  IMAD R2, R19, UR10, RZ ;  /* 0x0000000a13027c24 */ /* 0x000fe4000f8e02ff */
[----:B0-----:R-:W-:Y:S02]  /*0070*/  IMAD R0, R0, UR4, R3 ;  /* 0x0000000400007c24 */ /* 0x001fe4000f8e0203 */
[----:B------:R-:W-:-:S05]  /*0080*/  IMAD R3, R2, 0x4b, RZ ;  /* 0x0000004b02037824 */ /* 0x000fca00078e02ff */
[----:B------:R-:W-:-:S13]  /*0090*/  ISETP.GE.AND P0, PT, R0, R3, PT ;  /* 0x000000030000720c */ /* 0x000fda0003f06270 */
[----:B------:R-:W-:Y:S05]  /*00a0*/  @P0 EXIT ;  /* 0x000000000000094d */ /* 0x000fea0003800000 */
[----:B------:R-:W-:Y:S01]  /*00b0*/  IABS R7, R19 ;  /* 0x0000001300077213 */ /* 0x000fe20000000000 */
[----:B------:R-:W-:Y:S01]  /*00c0*/  IMAD.HI R2, R0, 0x1b4e81b5, RZ ;  /* 0x1b4e81b500027827 */ /* 0x000fe200078e02ff */
[----:B------:R-:W0:Y:S02]  /*00d0*/  LDCU.64 UR4, c[0x0][0x3a8] ;  /* 0x00007500ff0477ac */ /* 0x000e240008000a00 */
[----:B------:R-:W1:Y:S02]  /*00e0*/  I2F.RP R4, R7 ;  /* 0x0000000700047306 */ /* 0x000e640000209400 */
[----:B------:R-:W-:Y:S01]  /*00f0*/  SHF.R.U32.HI R5, RZ, 0x1f, R2 ;  /* 0x0000001fff057819 */ /* 0x000fe20000011602 */
[----:B------:R-:W2:Y:S03]  /*0100*/  LDCU.64 UR8, c[0x0][0x358] ;  /* 0x00006b00ff0877ac */ /* 0x000ea60008000a00 */
[----:B------:R-:W-:Y:S01]  /*0110*/  LEA.HI.SX32 R5, R2, R5, 0x1d ;  /* 0x0000000502057211 */ /* 0x000fe200078feaff */
[----:B------:R-:W-:-:S03]  /*0120*/  IMAD.MOV.U32 R2, RZ, RZ, RZ ;  /* 0x000000ffff027224 */ /* 0x000fc600078e00ff */
[----:B------:R-:W-:Y:S01]  /*0130*/  ISETP.GE.AND P2, PT, R5, RZ, PT ;  /* 0x000000ff0500720c */ /* 0x000fe20003f46270 */
[----:B-1----:R-:W1:Y:S02]  /*0140*/  MUFU.RCP R4, R4 ;  /* 0x0000000400047308 */ /* 0x002e640000001000 */
[----:B-1----:R-:W-:Y:S01]  /*0150*/  VIADD R3, R4, 0xffffffe ;  /* 0x0ffffffe04037836 */ /* 0x002fe20000000000 */
[----:B------:R-:W-:-:S05]  /*0160*/  IABS R4, R5 ;  /* 0x0000000500047213 */ /* 0x000fca0000000000 */
[----:B------:R-:W1:Y:S02]  /*0170*/  F2I.FTZ.U32.TRUNC.NTZ R3, R3 ;  /* 0x0000000300037305 */ /* 0x000e64000021f000 */
[----:B-1----:R-:W-:-:S04]  /*0180*/  IMAD.MOV R6, RZ, RZ, -R3 ;  /* 0x000000ffff067224 */ /* 0x002fc800078e0a03 */
[----:B------:R-:W-:-:S04]  /*0190*/  IMAD R9, R6, R7, RZ ;  /* 0x0000000706097224 */ /* 0x000fc800078e02ff */
[----:B------:R-:W-:-:S04]  /*01a0*/  IMAD.HI.U32 R2, R3, R9, R2 ;  /* 0x0000000903027227 */ /* 0x000fc800078e0002 */
[----:B0-----:R-:W-:Y:S02]  /*01b0*/  IMAD.U32 R3, RZ, RZ, UR4 ;  /* 0x00000004ff037e24 */ /* 0x001fe4000f8e00ff */
[----:B------:R-:W-:-:S04]  /*01c0*/  IMAD.HI.U32 R2, R2, R4, RZ ;  /* 0x0000000402027227 */ /* 0x000fc800078e00ff */
[----:B------:R-:W-:-:S04]  /*01d0*/  IMAD.MOV R2, RZ, RZ, -R2 ;  /* 0x000000ffff027224 */ /* 0x000fc800078e0a02 */
[----:B------:R-:W-:-:S05]  /*01e0*/  IMAD R2, R7, R2, R4 ;  /* 0x0000000207027224 */ /* 0x000fca00078e0204 */
[----:B------:R-:W-:-:S13]  /*01f0*/  ISETP.GT.U32.AND P0, PT, R7, R2, PT ;  /* 0x000000020700720c */ /* 0x000fda0003f04070 */
[----:B------:R-:W-:Y:S02]  /*0200*/  @!P0 IADD3 R2, PT, PT, R2, -R7, RZ ;  /* 0x8000000702028210 */ /* 0x000fe40007ffe0ff */
[----:B------:R-:W-:Y:S02]  /*0210*/  ISETP.NE.AND P0, PT, R19, RZ, PT ;  /* 0x000000ff1300720c */ /* 0x000fe40003f05270 */
[----:B------:R-:W-:-:S13]  /*0220*/  ISETP.GT.U32.AND P1, PT, R7, R2, PT ;  /* 0x000000020700720c */ /* 0x000fda0003f24070 */
[----:B------:R-:W-:-:S04]  /*0230*/  @!P1 IMAD.IADD R2, R2, 0x1, -R7 ;  /* 0x0000000102029824 */ /* 0x000fc800078e0a07 */
[----:B------:R-:W-:Y:S01]  /*0240*/  @!P2 IMAD.MOV R2, RZ, RZ, -R2 ;  /* 0x000000ffff02a224 */ /* 0x000fe200078e0a02 */
[----:B------:R-:W-:-:S05]  /*0250*/  @!P0 LOP3.LUT R2, RZ, R19, RZ, 0x33, !PT ;  /* 0x00000013ff028212 */ /* 0x000fca00078e33ff */
[----:B------:R-:W-:-:S05]  /*0260*/  VIADD R4, R2, UR5 ;  /* 0x0000000502047c36 */ /* 0x000fca0008000000 */
[----:B------:R-:W-:-:S13]  /*0270*/  ISETP.GE.AND P0, PT, R4, R3, PT ;  /* 0x000000030400720c */ /* 0x000fda0003f06270 */
[----:B--2---:R-:W-:Y:S05]  /*0280*/  @P0 BRA `(.L_x_0) ;  /* 0x0000000800f00947 */ /* 0x004fea0003800000 */
[----:B------:R-:W-:Y:S01]  /*0290*/  UISETP.GE.AND UP0, UPT, UR10, 0x1, UPT ;  /* 0x000000010a00788c */ /* 0x000fe2000bf06270 */
[----:B------:R-:W-:Y:S02]  /*02a0*/  CS2R R12, SRZ ;  /* 0x00000000000c7805 */ /* 0x000fe4000001ff00 */
[----:B------:R-:W-:-:S06]  /*02b0*/  CS2R R8, SRZ ;  /* 0x0000000000087805 */ /* 0x000fcc000001ff00 */
[----:B------:R-:W-:Y:S05]  /*02c0*/  BRA.U !UP0, `(.L_x_1) ;  /* 0x0000000908507547 */ /* 0x000fea000b800000 */
[----:B------:R-:W-:Y:S01]  /*02d0*/  UISETP.GE.U32.AND UP0, UPT, UR10, 0x4, UPT ;  /* 0x000000040a00788c */ /* 0x000fe2000bf06070 */
[----:B------:R-:W-:Y:S01]  /*02e0*/  IMAD R6, R5, -0x4b, R0 ;  /* 0xffffffb505067824 */ /* 0x000fe200078e0200 */
[----:B------:R-:W-:Y:S02]  /*02f0*/  CS2R R8, SRZ ;  /* 0x0000000000087805 */ /* 0x000fe4000001ff00 */
[----:B------:R-:W-:Y:S01]  /*0300*/  CS2R R12, SRZ ;  /* 0x00000000000c7805 */ /* 0x000fe2000001ff00 */
[----:B------:R-:W-:Y:S02]  /*0310*/  ULOP3.LUT UR5, UR10, 0x3, URZ, 0xc0, !UPT ;  /* 0x000000030a057892 */ /* 0x000fe4000f8ec0ff */
[----:B------:R-:W-:Y:S01]  /*0320*/  IMAD R5, R6, UR10, RZ ;  /* 0x0000000a06057c24 */ /* 0x000fe2000f8e02ff */
[----:B------:R-:W-:Y:S01]  /*0330*/  UMOV UR4, URZ ;  /* 0x000000ff00047c82 */ /* 0x000fe20008000000 */
[----:B------:R-:W-:Y:S08]  /*0340*/  BRA.U !UP0, `(.L_x_2) ;  /* 0x0000000508a87547 */ /* 0x000ff0000b800000 */
[----:B------:R-:W0:Y:S01]  /*0350*/  LDC.64 R14, c[0x0][0x388] ;  /* 0x0000e200ff0e7b82 */ /* 0x000e220000000a00 */
[C---:B------:R-:W-:Y:S01]  /*0360*/  IADD3 R25, PT, PT, R5.reuse, 0x2, RZ ;  /* 0x0000000205197810 */ /* 0x040fe20007ffe0ff */
[C---:B------:R-:W-:Y:S01]  /*0370*/  VIADD R7, R5.reuse, 0x3 ;  /* 0x0000000305077836 */ /* 0x040fe20000000000 */
[----:B------:R-:W-:Y:S01]  /*0380*/  ULOP3.LUT UR4, UR10, 0x7ffffffc, URZ, 0xc0, !UPT ;  /* 0x7ffffffc0a047892 */ /* 0x000fe2000f8ec0ff */
[-C--:B------:R-:W-:Y:S01]  /*0390*/  IMAD R11, R6, R19.reuse, RZ ;  /* 0x00000013060b7224 */ /* 0x080fe200078e02ff */
[----:B------:R-:W-:Y:S01]  /*03a0*/  CS2R R8, SRZ ;  /* 0x0000000000087805 */ /* 0x000fe2000001ff00 */
[-C--:B------:R-:W-:Y:S01]  /*03b0*/  IMAD R3, R5, R19.reuse, R19 ;  /* 0x0000001305037224 */ /* 0x080fe200078e0213 */
[----:B------:R-:W1:Y:S01]  /*03c0*/  LDCU UR7, c[0x0][0x3a8] ;  /* 0x00007500ff0777ac */ /* 0x000e620008000800 */
[-CC-:B------:R-:W-:Y:S02]  /*03d0*/  IMAD R7, R7, R19.reuse, R2.reuse ;  /* 0x0000001307077224 */ /* 0x180fe400078e0202 */
[----:B------:R-:W-:Y:S01]  /*03e0*/  IMAD R25, R25, R19, R2 ;  /* 0x0000001319197224 */ /* 0x000fe200078e0202 */
[----:B------:R-:W2:Y:S01]  /*03f0*/  LDCU UR11, c[0x0][0x3a4] ;  /* 0x00007480ff0b77ac */ /* 0x000ea20008000800 */
[----:B------:R-:W-:-:S02]  /*0400*/  IMAD.MOV.U32 R26, RZ, RZ, R4 ;  /* 0x000000ffff1a7224 */ /* 0x000fc400078e0004 */
[----:B------:R-:W-:Y:S01]  /*0410*/  IMAD.IADD R6, R2, 0x1, R3 ;  /* 0x0000000102067824 */ /* 0x000fe200078e0203 */
[----:B------:R-:W-:Y:S01]  /*0420*/  UIADD3 UR6, UPT, UPT, -UR4, URZ, URZ ;  /* 0x000000ff04067290 */ /* 0x000fe2000fffe1ff */
[----:B------:R-:W-:-:S11]  /*0430*/  IMAD R24, R11, UR10, R2 ;  /* 0x0000000a0b187c24 */ /* 0x000fd6000f8e0202 */
.L_x_3:
[----:B0-----:R-:W-:-:S05]  /*0440*/  IMAD.WIDE R20, R26, 0x4, R14 ;  /* 0x000000041a147825 */ /* 0x001fca00078e020e */
[----:B------:R-:W3:Y:S01]  /*0450*/  LDG.E.CONSTANT R10, desc[UR8][R20.64] ;  /* 0x00000008140a7981 */ /* 0x000ee2000c1e9900 */
[----:B------:R-:W-:Y:S01]  /*0460*/  UMOV UR12, 0xe826d695 ;  /* 0xe826d695000c7882 */ /* 0x000fe20000000000 */
[----:B------:R-:W-:Y:S01]  /*0470*/  UMOV UR13, 0x3e112e0b ;  /* 0x3e112e0b000d7882 */ /* 0x000fe20000000000 */
[----:B-1----:R-:W-:-:S04]  /*0480*/  IMAD.U32 R3, RZ, RZ, UR7 ;  /* 0x00000007ff037e24 */ /* 0x002fc8000f8e00ff */
[----:B------:R-:W-:-:S05]  /*0490*/  IMAD.WIDE R16, R3, 0x4, R20 ;  /* 0x0000000403107825 */ /* 0x000fca00078e0214 */
[----:B------:R-:W4:Y:S01]  /*04a0*/  LDG.E.CONSTANT R27, desc[UR8][R16.64] ;  /* 0x00000008101b7981 */ /* 0x000f22000c1e9900 */
[----:B---3--:R-:W0:Y:S02]  /*04b0*/  F2F.F64.F32 R10, R10 ;  /* 0x0000000a000a7310 */ /* 0x008e240000201800 */
[----:B0-----:R-:W-:-:S14]  /*04c0*/  DSETP.GEU.AND P1, PT, R10, UR12, PT ;  /* 0x0000000c0a007e2a */ /* 0x001fdc000bf2e000 */
[----:B------:R-:W0:Y:S02]  /*04d0*/  @P1 LDC.64 R18, c[0x0][0x380] ;  /* 0x0000e000ff121b82 */ /* 0x000e240000000a00 */
[----:B0-----:R-:W-:-:S06]  /*04e0*/  @P1 IMAD.WIDE R22, R24, 0x8, R18 ;  /* 0x0000000818161825 */ /* 0x001fcc00078e0212 */
[----:B------:R-:W0:Y:S01]  /*04f0*/  @P1 LDC.64 R18, c[0x0][0x398] ;  /* 0x0000e600ff121b82 */ /* 0x000e220000000a00 */
[----:B------:R-:W0:Y:S01]  /*0500*/  @P1 LDG.E.64.CONSTANT R22, desc[UR8][R22.64] ;  /* 0x0000000816161981 */ /* 0x000e22000c1e9b00 */
[----:B----4-:R1:W3:Y:S01]  /*0510*/  F2F.F64.F32 R20, R27 ;  /* 0x0000001b00147310 */ /* 0x0102e20000201800 */
[----:B------:R-:W-:Y:S02]  /*0520*/  @P1 IMAD.MOV.U32 R28, RZ, RZ, RZ ;  /* 0x000000ffff1c1224 */ /* 0x000fe400078e00ff */
[----:B------:R-:W-:-:S05]  /*0530*/  IMAD.WIDE R16, R3, 0x4, R16 ;  /* 0x0000000403107825 */ /* 0x000fca00078e0210 */
[----:B-1----:R-:W4:Y:S01]  /*0540*/  LDG.E.CONSTANT R27, desc[UR8][R16.64] ;  /* 0x00000008101b7981 */ /* 0x002f22000c1e9900 */
[----:B---3--:R-:W-:Y:S02]  /*0550*/  DSETP.GEU.AND P0, PT, R20, UR12, PT ;  /* 0x0000000c14007e2a */ /* 0x008fe4000bf0e000 */
[----:B0-----:R-:W-:-:S08]  /*0560*/  @P1 DADD R18, -R22, R18 ;  /* 0x0000000016121229 */ /* 0x001fd00000000112 */
[----:B------:R-:W-:Y:S02]  /*0570*/  @P1 DSETP.MAX.AND P2, P3, RZ, R18, PT ;  /* 0x00000012ff00122a */ /* 0x000fe40003b4f000 */
[----:B------:R-:W-:-:S05]  /*0580*/  @P1 IMAD.MOV.U32 R29, RZ, RZ, R19 ;  /* 0x000000ffff1d1224 */ /* 0x000fca00078e0013 */
[----:B------:R-:W-:Y:S02]  /*0590*/  @P1 FSEL R28, R28, R29, P2 ;  /* 0x0000001d1c1c1208 */ /* 0x000fe40001000000 */
[----:B------:R-:W-:Y:S02]  /*05a0*/  @P1 LOP3.LUT R23, R29, 0x80000, RZ, 0xfc, !PT ;  /* 0x000800001d171812 */ /* 0x000fe400078efcff */
[----:B------:R-:W-:Y:S01]  /*05b0*/  @P1 MOV R29, R18 ;  /* 0x00000012001d1202 */ /* 0x000fe20000000f00 */
[----:B------:R-:W-:Y:S01]  /*05c0*/  @P1 IMAD.MOV.U32 R18, RZ, RZ, RZ ;  /* 0x000000ffff121224 */ /* 0x000fe200078e00ff */
[----:B------:R-:W-:-:S04]  /*05d0*/  @P1 SEL R19, R23, R28, P3 ;  /* 0x0000001c17131207 */ /* 0x000fc80001800000 */
[----:B------:R-:W-:-:S06]  /*05e0*/  @P1 SEL R18, R18, R29, P2 ;  /* 0x0000001d12121207 */ /* 0x000fcc0001000000 */
[----:B------:R-:W-:Y:S01]  /*05f0*/  @P1 DFMA R12, R10, R18, R12 ;  /* 0x000000120a0c122b */ /* 0x000fe2000000000c */
[----:B------:R-:W0:Y:S02]  /*0600*/  @P0 LDC.64 R18, c[0x0][0x380] ;  /* 0x0000e000ff120b82 */ /* 0x000e240000000a00 */
[----:B0-----:R-:W-:-:S05]  /*0610*/  @P0 IMAD.WIDE R18, R6, 0x8, R18 ;  /* 0x0000000806120825 */ /* 0x001fca00078e0212 */
[----:B------:R4:W3:Y:S01]  /*0620*/  @P0 LDG.E.64.CONSTANT R22, desc[UR8][R18.64] ;  /* 0x0000000812160981 */ /* 0x0008e2000c1e9b00 */
[----:B------:R-:W-:Y:S01]  /*0630*/  @P1 DADD R8, R8, R10 ;  /* 0x0000000008081229 */ /* 0x000fe2000000000a */
[----:B------:R-:W3:Y:S01]  /*0640*/  @P0 LDC.64 R10, c[0x0][0x398] ;  /* 0x0000e600ff0a0b82 */ /* 0x000ee20000000a00 */
[----:B----4-:R-:W0:Y:S01]  /*0650*/  F2F.F64.F32 R18, R27 ;  /* 0x0000001b00127310 */ /* 0x010e220000201800 */
[----:B------:R-:W-:-:S06]  /*0660*/  IMAD.WIDE R28, R3, 0x4, R16 ;  /* 0x00000004031c7825 */ /* 0x000fcc00078e0210 */
[----:B------:R-:W4:Y:S01]  /*0670*/  LDG.E.CONSTANT R28, desc[UR8][R28.64] ;  /* 0x000000081c1c7981 */ /* 0x000f22000c1e9900 */
[----:B0-----:R-:W-:Y:S02]  /*0680*/  DSETP.GEU.AND P1, PT, R18, UR12, PT ;  /* 0x0000000c12007e2a */ /* 0x001fe4000bf2e000 */
[----:B---3--:R-:W-:-:S12]  /*0690*/  @P0 DADD R10, -R22, R10 ;  /* 0x00000000160a0229 */ /* 0x008fd8000000010a */
[----:B------:R-:W0:Y:S02]  /*06a0*/  @P1 LDC.64 R22, c[0x0][0x380] ;  /* 0x0000e000ff161b82 */ /* 0x000e240000000a00 */
[----:B0-----:R-:W-:-:S06]  /*06b0*/  @P1 IMAD.WIDE R22, R25, 0x8, R22 ;  /* 0x0000000819161825 */ /* 0x001fcc00078e0216 */
[----:B------:R-:W3:Y:S01]  /*06c0*/  @P1 LDG.E.64.CONSTANT R22, desc[UR8][R22.64] ;  /* 0x0000000816161981 */ /* 0x000ee2000c1e9b00 */
[----:B------:R-:W-:Y:S01]  /*06d0*/  @P0 DSETP.MAX.AND P2, P3, RZ, R10, PT ;  /* 0x0000000aff00022a */ /* 0x000fe20003b4f000 */
[----:B------:R-:W-:Y:S02]  /*06e0*/  @P0 IMAD.MOV.U32 R16, RZ, RZ, R10 ;  /* 0x000000ffff100224 */ /* 0x000fe400078e000a */
[----:B------:R-:W-:Y:S02]  /*06f0*/  @P0 IMAD.MOV.U32 R10, RZ, RZ, RZ ;  /* 0x000000ffff0a0224 */ /* 0x000fe400078e00ff */
[----:B------:R-:W-:-:S03]  /*0700*/  @P0 IMAD.MOV.U32 R17, RZ, RZ, RZ ;  /* 0x000000ffff110224 */ /* 0x000fc600078e00ff */
[----:B------:R-:W-:Y:S02]  /*0710*/  @P0 FSEL R10, R10, R11, P2 ;  /* 0x0000000b0a0a0208 */ /* 0x000fe40001000000 */
[----:B------:R-:W-:-:S04]  /*0720*/  @P0 LOP3.LUT R11, R11, 0x80000, RZ, 0xfc, !PT ;  /* 0x000800000b0b0812 */ /* 0x000fc800078efcff */
[----:B------:R-:W-:Y:S02]  /*0730*/  @P0 SEL R11, R11, R10, P3 ;  /* 0x0000000a0b0b0207 */ /* 0x000fe40001800000 */
[----:B------:R-:W-:Y:S02]  /*0740*/  @P0 SEL R10, R17, R16, P2 ;  /* 0x00000010110a0207 */ /* 0x000fe40001000000 */
[----:B----4-:R-:W0:Y:S04]  /*0750*/  F2F.F64.F32 R16, R28 ;  /* 0x0000001c00107310 */ /* 0x010e280000201800 */
[----:B------:R-:W-:Y:S01]  /*0760*/  @P0 DFMA R12, R20, R10, R12 ;  /* 0x0000000a140c022b */ /* 0x000fe2000000000c */
[----:B------:R-:W3:Y:S01]  /*0770*/  @P1 LDC.64 R10, c[0x0][0x398] ;  /* 0x0000e600ff0a1b82 */ /* 0x000ee20000000a00 */
[----:B0-----:R-:W-:-:S02]  /*0780*/  DSETP.GEU.AND P2, PT, R16, UR12, PT ;  /* 0x0000000c10007e2a */ /* 0x001fc4000bf4e000 */
[----:B---3--:R-:W-:-:S12]  /*0790*/  @P1 DADD R10, -R22, R10 ;  /* 0x00000000160a1229 */ /* 0x008fd8000000010a */
[----:B------:R-:W0:Y:S02]  /*07a0*/  @P2 LDC.64 R22, c[0x0][0x380] ;  /* 0x0000e000ff162b82 */ /* 0x000e240000000a00 */
[----:B0-----:R-:W-:-:S06]  /*07b0*/  @P2 IMAD.WIDE R22, R7, 0x8, R22 ;  /* 0x0000000807162825 */ /* 0x001fcc00078e0216 */
[----:B------:R-:W3:Y:S01]  /*07c0*/  @P2 LDG.E.64.CONSTANT R22, desc[UR8][R22.64] ;  /* 0x0000000816162981 */ /* 0x000ee2000c1e9b00 */
[----:B------:R-:W-:Y:S02]  /*07d0*/  @P0 DADD R8, R8, R20 ;  /* 0x0000000008080229 */ /* 0x000fe40000000014 */
[----:B------:R-:W-:Y:S01]  /*07e0*/  @P1 DSETP.MAX.AND P0, P3, RZ, R10, PT ;  /* 0x0000000aff00122a */ /* 0x000fe20003b0f000 */
[----:B------:R-:W-:Y:S01]  /*07f0*/  @P1 IMAD.MOV.U32 R21, RZ, RZ, R11 ;  /* 0x000000ffff151224 */ /* 0x000fe200078e000b */
[----:B------:R-:W-:Y:S01]  /*0800*/  @P1 MOV R20, RZ ;  /* 0x000000ff00141202 */ /* 0x000fe20000000f00 */
[----:B------:R-:W-:Y:S02]  /*0810*/  @P1 IMAD.MOV.U32 R27, RZ, RZ, R10 ;  /* 0x000000ffff1b1224 */ /* 0x000fe400078e000a */
[----:B------:R-:W-:Y:S01]  /*0820*/  @P1 IMAD.MOV.U32 R10, RZ, RZ, RZ ;  /* 0x000000ffff0a1224 */ /* 0x000fe200078e00ff */
[----:B------:R-:W-:Y:S02]  /*0830*/  @P1 FSEL R20, R20, R21, P0 ;  /* 0x0000001514141208 */ /* 0x000fe40000000000 */
[----:B------:R-:W-:-:S04]  /*0840*/  @P1 LOP3.LUT R21, R21, 0x80000, RZ, 0xfc, !PT ;  /* 0x0008000015151812 */ /* 0x000fc800078efcff */
[----:B------:R-:W-:Y:S02]  /*0850*/  @P1 SEL R21, R21, R20, P3 ;  /* 0x0000001415151207 */ /* 0x000fe40001800000 */
[----:B------:R-:W-:Y:S02]  /*0860*/  @P1 SEL R20, R10, R27, P0 ;  /* 0x0000001b0a141207 */ /* 0x000fe40000000000 */
[----:B------:R-:W3:Y:S01]  /*0870*/  @P2 LDC.64 R10, c[0x0][0x398] ;  /* 0x0000e600ff0a2b82 */ /* 0x000ee20000000a00 */
[----:B------:R-:W-:-:S03]  /*0880*/  @P1 DADD R8, R8, R18 ;  /* 0x0000000008081229 */ /* 0x000fc60000000012 */
[----:B------:R-:W-:Y:S01]  /*0890*/  @P1 DFMA R12, R18, R20, R12 ;  /* 0x00000014120c122b */ /* 0x000fe2000000000c */
[----:B------:R-:W-:Y:S01]  /*08a0*/  @P2 IMAD.MOV.U32 R18, RZ, RZ, RZ ;  /* 0x000000ffff122224 */ /* 0x000fe200078e00ff */
[----:B------:R-:W-:-:S04]  /*08b0*/  UIADD3 UR6, UPT, UPT, UR6, 0x4, URZ ;  /* 0x0000000406067890 */ /* 0x000fc8000fffe0ff */
[----:B------:R-:W-:Y:S01]  /*08c0*/  UISETP.NE.AND UP0, UPT, UR6, URZ, UPT ;  /* 0x000000ff0600728c */ /* 0x000fe2000bf05270 */
[----:B------:R-:W-:Y:S01]  /*08d0*/  @P2 DADD R8, R8, R16 ;  /* 0x0000000008082229 */ /* 0x000fe20000000010 */
[----:B------:R-:W-:Y:S01]  /*08e0*/  IMAD R26, R3, 0x4, R26 ;  /* 0x00000004031a7824 */ /* 0x000fe200078e021a */
[----:B---3--:R-:W-:-:S08]  /*08f0*/  @P2 DADD R10, -R22, R10 ;  /* 0x00000000160a2229 */ /* 0x008fd0000000010a */
[----:B------:R-:W-:Y:S02]  /*0900*/  @P2 DSETP.MAX.AND P0, P3, RZ, R10, PT ;  /* 0x0000000aff00222a */ /* 0x000fe40003b0f000 */
[----:B------:R-:W-:-:S04]  /*0910*/  @P2 MOV R19, R11 ;  /* 0x0000000b00132202 */ /* 0x000fc80000000f00 */
[----:B------:R-:W-:Y:S02]  /*0920*/  @P2 FSEL R18, R18, R19, P0 ;  /* 0x0000001312122208 */ /* 0x000fe40000000000 */
[----:B------:R-:W-:Y:S01]  /*0930*/  @P2 LOP3.LUT R21, R19, 0x80000, RZ, 0xfc, !PT ;  /* 0x0008000013152812 */ /* 0x000fe200078efcff */
[----:B------:R-:W-:Y:S02]  /*0940*/  @P2 IMAD.MOV.U32 R19, RZ, RZ, R10 ;  /* 0x000000ffff132224 */ /* 0x000fe400078e000a */
[----:B------:R-:W-:Y:S01]  /*0950*/  @P2 IMAD.MOV.U32 R10, RZ, RZ, RZ ;  /* 0x000000ffff0a2224 */ /* 0x000fe200078e00ff */
[----:B------:R-:W-:-:S04]  /*0960*/  @P2 SEL R11, R21, R18, P3 ;  /* 0x00000012150b2207 */ /* 0x000fc80001800000 */
[----:B------:R-:W-:Y:S01]  /*0970*/  @P2 SEL R10, R10, R19, P0 ;  /* 0x000000130a0a2207 */ /* 0x000fe20000000000 */
[----:B--2---:R-:W-:-:S05]  /*0980*/  IMAD.U32 R19, RZ, RZ, UR11 ;  /* 0x0000000bff137e24 */ /* 0x004fca000f8e00ff */
[----:B------:R-:W-:Y:S01]  /*0990*/  @P2 DFMA R12, R16, R10, R12 ;  /* 0x0000000a100c222b */ /* 0x000fe2000000000c */
[C---:B------:R-:W-:Y:S01]  /*09a0*/  LEA R24, R19.reuse, R24, 0x2 ;  /* 0x0000001813187211 */ /* 0x040fe200078e10ff */
[C---:B------:R-:W-:Y:S02]  /*09b0*/  IMAD R6, R19.reuse, 0x4, R6 ;  /* 0x0000000413067824 */ /* 0x040fe400078e0206 */
[C---:B------:R-:W-:Y:S02]  /*09c0*/  IMAD R25, R19.reuse, 0x4, R25 ;  /* 0x0000000413197824 */ /* 0x040fe400078e0219 */
[----:B------:R-:W-:Y:S01]  /*09d0*/  IMAD R7, R19, 0x4, R7 ;  /* 0x0000000413077824 */ /* 0x000fe200078e0207 */
[----:B------:R-:W-:Y:S06]  /*09e0*/  BRA.U UP0, `(.L_x_3) ;  /* 0xfffffff900947547 */ /* 0x000fec000b83ffff */
.L_x_2:
[----:B------:R-:W-:-:S09]  /*09f0*/  UISETP.NE.AND UP0, UPT, UR5, URZ, UPT ;  /* 0x000000ff0500728c */ /* 0x000fd2000bf05270 */
[----:B------:R-:W-:Y:S05]  /*0a00*/  BRA.U !UP0, `(.L_x_1) ;  /* 0x0000000108807547 */ /* 0x000fea000b800000 */
[----:B------:R-:W0:Y:S01]  /*0a10*/  LDC.64 R6, c[0x0][0x388] ;  /* 0x0000e200ff067b82 */ /* 0x000e220000000a00 */
[----:B------:R-:W-:Y:S01]  /*0a20*/  VIADD R5, R5, UR4 ;  /* 0x0000000405057c36 */ /* 0x000fe20008000000 */
[----:B------:R-:W1:Y:S01]  /*0a30*/  LDCU UR12, c[0x0][0x3a8] ;  /* 0x00007500ff0c77ac */ /* 0x000e620008000800 */
[----:B------:R-:W-:Y:S02]  /*0a40*/  IMAD R3, R3, UR4, R4 ;  /* 0x0000000403037c24 */ /* 0x000fe4000f8e0204 */
[----:B------:R-:W-:Y:S01]  /*0a50*/  IMAD R2, R5, R19, R2 ;  /* 0x0000001305027224 */ /* 0x000fe200078e0202 */
[----:B------:R-:W2:Y:S01]  /*0a60*/  LDCU UR11, c[0x0][0x3a4] ;  /* 0x00007480ff0b77ac */ /* 0x000ea20008000800 */
[----:B------:R-:W-:-:S12]  /*0a70*/  UIADD3 UR5, UPT, UPT, -UR5, URZ, URZ ;  /* 0x000000ff05057290 */ /* 0x000fd8000fffe1ff */
.L_x_4:
[----:B0-----:R-:W-:-:S05]  /*0a80*/  IMAD.WIDE R10, R3, 0x4, R6 ;  /* 0x00000004030a7825 */ /* 0x001fca00078e0206 */
[----:B------:R-:W3:Y:S01]  /*0a90*/  LDG.E.CONSTANT R4, desc[UR8][R10.64] ;  /* 0x000000080a047981 */ /* 0x000ee2000c1e9900 */
[----:B------:R-:W-:Y:S01]  /*0aa0*/  UMOV UR6, 0xe826d695 ;  /* 0xe826d69500067882 */ /* 0x000fe20000000000 */
[----:B------:R-:W-:Y:S01]  /*0ab0*/  UMOV UR7, 0x3e112e0b ;  /* 0x3e112e0b00077882 */ /* 0x000fe20000000000 */
[----:B---3--:R-:W0:Y:S02]  /*0ac0*/  F2F.F64.F32 R4, R4 ;  /* 0x0000000400047310 */ /* 0x008e240000201800 */
[----:B0-----:R-:W-:-:S14]  /*0ad0*/  DSETP.GEU.AND P0, PT, R4, UR6, PT ;  /* 0x0000000604007e2a */ /* 0x001fdc000bf0e000 */
[----:B------:R-:W0:Y:S08]  /*0ae0*/  @P0 LDC.64 R14, c[0x0][0x380] ;  /* 0x0000e000ff0e0b82 */ /* 0x000e300000000a00 */
[----:B------:R-:W3:Y:S01]  /*0af0*/  @P0 LDC.64 R16, c[0x0][0x398] ;  /* 0x0000e600ff100b82 */ /* 0x000ee20000000a00 */
[----:B0-----:R-:W-:-:S06]  /*0b00*/  @P0 IMAD.WIDE R14, R2, 0x8, R14 ;  /* 0x00000008020e0825 */ /* 0x001fcc00078e020e */
[----:B------:R-:W3:Y:S01]  /*0b10*/  @P0 LDG.E.64.CONSTANT R14, desc[UR8][R14.64] ;  /* 0x000000080e0e0981 */ /* 0x000ee2000c1e9b00 */
[----:B------:R-:W-:Y:S01]  /*0b20*/  @P0 IMAD.MOV.U32 R10, RZ, RZ, RZ ;  /* 0x000000ffff0a0224 */ /* 0x000fe200078e00ff */
[----:B------:R-:W-:Y:S01]  /*0b30*/  UIADD3 UR5, UPT, UPT, UR5, 0x1, URZ ;  /* 0x0000000105057890 */ /* 0x000fe2000fffe0ff */
[----:B------:R-:W-:Y:S01]  /*0b40*/  @P0 DADD R8, R8, R4 ;  /* 0x0000000008080229 */ /* 0x000fe20000000004 */
[----:B-1----:R-:W-:Y:S02]  /*0b50*/  VIADD R3, R3, UR12 ;  /* 0x0000000c03037c36 */ /* 0x002fe40008000000 */
[----:B------:R-:W-:Y:S01]  /*0b60*/  UISETP.NE.AND UP0, UPT, UR5, URZ, UPT ;  /* 0x000000ff0500728c */ /* 0x000fe2000bf05270 */
[----:B--2---:R-:W-:Y:S01]  /*0b70*/  VIADD R2, R2, UR11 ;  /* 0x0000000b02027c36 */ /* 0x004fe20008000000 */
[----:B---3--:R-:W-:-:S08]  /*0b80*/  @P0 DADD R16, -R14, R16 ;  /* 0x000000000e100229 */ /* 0x008fd00000000110 */
[----:B------:R-:W-:Y:S02]  /*0b90*/  @P0 DSETP.MAX.AND P1, P2, RZ, R16, PT ;  /* 0x00000010ff00022a */ /* 0x000fe40003a2f000 */
[----:B------:R-:W-:Y:S02]  /*0ba0*/  @P0 MOV R19, R16 ;  /* 0x0000001000130202 */ /* 0x000fe40000000f00 */
[----:B------:R-:W-:Y:S02]  /*0bb0*/  @P0 LOP3.LUT R16, R17, 0x80000, RZ, 0xfc, !PT ;  /* 0x0008000011100812 */ /* 0x000fe400078efcff */
[C---:B------:R-:W-:Y:S02]  /*0bc0*/  @P0 FSEL R11, R10.reuse, R17, P1 ;  /* 0x000000110a0b0208 */ /* 0x040fe40000800000 */
[----:B------:R-:W-:Y:S02]  /*0bd0*/  @P0 SEL R10, R10, R19, P1 ;  /* 0x000000130a0a0207 */ /* 0x000fe40000800000 */
[----:B------:R-:W-:-:S06]  /*0be0*/  @P0 SEL R11, R16, R11, P2 ;  /* 0x0000000b100b0207 */ /* 0x000fcc0001000000 */
[----:B------:R-:W-:Y:S01]  /*0bf0*/  @P0 DFMA R12, R4, R10, R12 ;  /* 0x0000000a040c022b */ /* 0x000fe2000000000c */
[----:B------:R-:W-:Y:S10]  /*0c00*/  BRA.U UP0, `(.L_x_4) ;  /* 0xfffffffd009c7547 */ /* 0x000ff4000b83ffff */
.L_x_1:
[----:B------:R-:W-:Y:S01]  /*0c10*/  UMOV UR4, 0xe826d695 ;  /* 0xe826d69500047882 */ /* 0x000fe20000000000 */
[----:B------:R-:W-:Y:S01]  /*0c20*/  UMOV UR5, 0x3e112e0b ;  /* 0x3e112e0b00057882 */ /* 0x000fe20000000000 */
[----:B------:R-:W-:Y:S01]  /*0c30*/  BSSY.RECONVERGENT B0, `(.L_x_5) ;  /* 0x000001d000007945 */ /* 0x000fe20003800200 */
[----:B------:R-:W-:-:S06]  /*0c40*/  DSETP.GT.AND P0, PT, R12, UR4, PT ;  /* 0x000000040c007e2a */ /* 0x000fcc000bf04000 */
[----:B------:R-:W-:-:S14]  /*0c50*/  DSETP.LEU.OR P0, PT, R8, UR4, !P0 ;  /* 0x0000000408007e2a */ /* 0x000fdc000c70b400 */
[----:B------:R-:W-:Y:S05]  /*0c60*/  @P0 BRA `(.L_x_6) ;  /* 0x00000000005c0947 */ /* 0x000fea0003800000 */
[----:B------:R-:W0:Y:S01]  /*0c70*/  MUFU.RCP64H R3, R9 ;  /* 0x0000000900037308 */ /* 0x000e220000001800 */
[----:B------:R-:W-:Y:S01]  /*0c80*/  IMAD.MOV.U32 R2, RZ, RZ, 0x1 ;  /* 0x00000001ff027424 */ /* 0x000fe200078e00ff */
[----:B------:R-:W-:Y:S01]  /*0c90*/  FSETP.GEU.AND P1, PT, |R13|, 6.5827683646048100446e-37, PT ;  /* 0x036000000d00780b */ /* 0x000fe20003f2e200 */
[----:B------:R-:W-:Y:S04]  /*0ca0*/  BSSY.RECONVERGENT B1, `(.L_x_7) ;  /* 0x0000012000017945 */ /* 0x000fe80003800200 */
[----:B0-----:R-:W-:-:S08]  /*0cb0*/  DFMA R4, R2, -R8, 1 ;  /* 0x3ff000000204742b */ /* 0x001fd00000000808 */
[----:B------:R-:W-:-:S08]  /*0cc0*/  DFMA R4, R4, R4, R4 ;  /* 0x000000040404722b */ /* 0x000fd00000000004 */
[----:B------:R-:W-:-:S08]  /*0cd0*/  DFMA R4, R2, R4, R2 ;  /* 0x000000040204722b */ /* 0x000fd00000000002 */
[----:B------:R-:W-:-:S08]  /*0ce0*/  DFMA R2, R4, -R8, 1 ;  /* 0x3ff000000402742b */ /* 0x000fd00000000808 */
[----:B------:R-:W-:-:S08]  /*0cf0*/  DFMA R2, R4, R2, R4 ;  /* 0x000000020402722b */ /* 0x000fd00000000004 */
[----:B------:R-:W-:-:S08]  /*0d00*/  DMUL R4, R2, R12 ;  /* 0x0000000c02047228 */ /* 0x000fd00000000000 */
[----:B------:R-:W-:-:S08]  /*0d10*/  DFMA R6, R4, -R8, R12 ;  /* 0x800000080406722b */ /* 0x000fd0000000000c */
[----:B------:R-:W-:-:S10]  /*0d20*/  DFMA R2, R2, R6, R4 ;  /* 0x000000060202722b */ /* 0x000fd40000000004 */
[----:B------:R-:W-:-:S05]  /*0d30*/  FFMA R4, RZ, R9, R3 ;  /* 0x00000009ff047223 */ /* 0x000fca0000000003 */
[----:B------:R-:W-:-:S13]  /*0d40*/  FSETP.GT.AND P0, PT, |R4|, 1.469367938527859385e-39, PT ;  /* 0x001000000400780b */ /* 0x000fda0003f04200 */
[----:B------:R-:W-:Y:S05]  /*0d50*/  @P0 BRA P1, `(.L_x_8) ;  /* 0x0000000000180947 */ /* 0x000fea0000800000 */
[----:B------:R-:W-:Y:S01]  /*0d60*/  MOV R6, R12 ;  /* 0x0000000c00067202 */ /* 0x000fe20000000f00 */
[----:B------:R-:W-:Y:S01]  /*0d70*/  IMAD.MOV.U32 R7, RZ, RZ, R13 ;  /* 0x000000ffff077224 */ /* 0x000fe200078e000d */
[----:B------:R-:W-:Y:S01]  /*0d80*/  MOV R10, 0xdc0 ;  /* 0x00000dc0000a7802 */ /* 0x000fe20000000f00 */
[----:B------:R-:W-:Y:S02]  /*0d90*/  IMAD.MOV.U32 R4, RZ, RZ, R8 ;  /* 0x000000ffff047224 */ /* 0x000fe400078e0008 */
[----:B------:R-:W-:-:S07]  /*0da0*/  IMAD.MOV.U32 R5, RZ, RZ, R9 ;  /* 0x000000ffff057224 */ /* 0x000fce00078e0009 */
[----:B------:R-:W-:Y:S05]  /*0db0*/  CALL.REL.NOINC `($__internal_0_$__cuda_sm20_div_rn_f64_full) ;  /* 0x00000000003c7944 */ /* 0x000fea0003c00000 */
.L_x_8:
[----:B------:R-:W-:Y:S05]  /*0dc0*/  BSYNC.RECONVERGENT B1 ;  /* 0x0000000000017941 */ /* 0x000fea0003800200 */
.L_x_7:
[----:B------:R-:W-:Y:S05]  /*0dd0*/  BRA `(.L_x_9) ;  /* 0x0000000000087947 */ /* 0x000fea0003800000 */
.L_x_6:
[----:B------:R-:W0:Y:S02]  /*0de0*/  LDC.64 R2, c[0x0][0x398] ;  /* 0x0000e600ff027b82 */ /* 0x000e240000000a00 */
[----:B0-----:R-:W-:-:S11]  /*0df0*/  DMUL R2, R2, 0.5 ;  /* 0x3fe0000002027828 */ /* 0x001fd60000000000 */
.L_x_9:
[----:B------:R-:W-:Y:S05]  /*0e00*/  BSYNC.RECONVERGENT B0 ;  /* 0x0000000000007941 */ /* 0x000fea0003800200 */
.L_x_5:
[----:B------:R-:W0:Y:S02]  /*0e10*/  LDC.64 R4, c[0x0][0x390] ;  /* 0x0000e400ff047b82 */ /* 0x000e240000000a00 */
[----:B0-----:R-:W-:-:S05]  /*0e20*/  IMAD.WIDE R4, R0, 0x8, R4 ;  /* 0x0000000800047825 */ /* 0x001fca00078e0204 */
[----:B------:R-:W-:Y:S01]  /*0e30*/  STG.E.64 desc[UR8][R4.64], R2 ;  /* 0x0000000204007986 */ /* 0x000fe2000c101b08 */
[----:B------:R-:W-:Y:S05]  /*0e40*/  EXIT ;  /* 0x000000000000794d */ /* 0x000fea0003800000 */
.L_x_0:
[----:B------:R-:W0:Y:S08]  /*0e50*/  LDC.64 R2, c[0x0][0x398] ;  /* 0x0000e600ff027b82 */ /* 0x000e300000000a00 */
[----:B------:R-:W1:Y:S01]  /*0e60*/  LDC.64 R4, c[0x0][0x390] ;  /* 0x0000e400ff047b82 */ /* 0x000e620000000a00 */
[----:B0-----:R-:W-:Y:S01]  /*0e70*/  DMUL R2, R2, 0.5 ;  /* 0x3fe0000002027828 */ /* 0x001fe20000000000 */
[----:B-1----:R-:W-:-:S06]  /*0e80*/  IMAD.WIDE R4, R0, 0x8, R4 ;  /* 0x0000000800047825 */ /* 0x002fcc00078e0204 */
[----:B------:R-:W-:Y:S01]  /*0e90*/  STG.E.64 desc[UR8][R4.64], R2 ;  /* 0x0000000204007986 */ /* 0x000fe2000c101b08 */
[----:B------:R-:W-:Y:S05]  /*0ea0*/  EXIT ;  /* 0x000000000000794d */ /* 0x000fea0003800000 */
        .weak           $__internal_0_$__cuda_sm20_div_rn_f64_full
        .type           $__internal_0_$__cuda_sm20_div_rn_f64_full,@function
        .size           $__internal_0_$__cuda_sm20_div_rn_f64_full,(.L_x_60 - $__internal_0_$__cuda_sm20_div_rn_f64_full)
$__internal_0_$__cuda_sm20_div_rn_f64_full:
[C---:B------:R-:W-:Y:S01]  /*0eb0*/  FSETP.GEU.AND P0, PT, |R5|.reuse, 1.469367938527859385e-39, PT ;  /* 0x001000000500780b */ /* 0x040fe20003f0e200 */
[----:B------:R-:W-:Y:S01]  /*0ec0*/  BSSY.RECONVERGENT B2, `(.L_x_10) ;  /* 0x0000057000027945 */ /* 0x000fe20003800200 */
[----:B------:R-:W-:Y:S02]  /*0ed0*/  LOP3.LUT R2, R5, 0x800fffff, RZ, 0xc0, !PT ;  /* 0x800fffff05027812 */ /* 0x000fe400078ec0ff */
[C---:B------:R-:W-:Y:S02]  /*0ee0*/  FSETP.GEU.AND P2, PT, |R7|.reuse, 1.469367938527859385e-39, PT ;  /* 0x001000000700780b */ /* 0x040fe40003f4e200 */
[----:B------:R-:W-:Y:S01]  /*0ef0*/  LOP3.LUT R3, R2, 0x3ff00000, RZ, 0xfc, !PT ;  /* 0x3ff0000002037812 */ /* 0x000fe200078efcff */
[----:B------:R-:W-:Y:S01]  /*0f00*/  IMAD.MOV.U32 R2, RZ, RZ, R4 ;  /* 0x000000ffff027224 */ /* 0x000fe200078e0004 */
[----:B------:R-:W-:Y:S02]  /*0f10*/  MOV R16, 0x1 ;  /* 0x0000000100107802 */ /* 0x000fe40000000f00 */
[----:B------:R-:W-:-:S02]  /*0f20*/  LOP3.LUT R11, R7, 0x7ff00000, RZ, 0xc0, !PT ;  /* 0x7ff00000070b7812 */ /* 0x000fc400078ec0ff */
[----:B------:R-:W-:Y:S01]  /*0f30*/  LOP3.LUT R14, R5, 0x7ff00000, RZ, 0xc0, !PT ;  /* 0x7ff00000050e7812 */ /* 0x000fe200078ec0ff */
[----:B------:R-:W-:-:S03]  /*0f40*/  @!P0 DMUL R2, R4, 8.98846567431157953865e+307 ;  /* 0x7fe0000004028828 */ /* 0x000fc60000000000 */
[----:B------:R-:W-:Y:S01]  /*0f50*/  ISETP.GE.U32.AND P1, PT, R11, R14, PT ;  /* 0x0000000e0b00720c */ /* 0x000fe20003f26070 */
[----:B------:R-:W-:Y:S01]  /*0f60*/  @!P2 IMAD.MOV.U32 R18, RZ, RZ, RZ ;  /* 0x000000ffff12a224 */ /* 0x000fe200078e00ff */
[----:B------:R-:W-:Y:S01]  /*0f70*/  @!P2 LOP3.LUT R12, R5, 0x7ff00000, RZ, 0xc0, !PT ;  /* 0x7ff00000050ca812 */ /* 0x000fe200078ec0ff */
[----:B------:R-:W0:Y:S03]  /*0f80*/  MUFU.RCP64H R17, R3 ;  /* 0x0000000300117308 */ /* 0x000e260000001800 */
[----:B------:R-:W-:Y:S01]  /*0f90*/  @!P2 ISETP.GE.U32.AND P3, PT, R11, R12, PT ;  /* 0x0000000c0b00a20c */ /* 0x000fe20003f66070 */
[----:B------:R-:W-:-:S05]  /*0fa0*/  IMAD.MOV.U32 R12, RZ, RZ, 0x1ca00000 ;  /* 0x1ca00000ff0c7424 */ /* 0x000fca00078e00ff */
[----:B------:R-:W-:-:S04]  /*0fb0*/  @!P2 SEL R13, R12, 0x63400000, !P3 ;  /* 0x634000000c0da807 */ /* 0x000fc80005800000 */
[----:B------:R-:W-:Y:S01]  /*0fc0*/  @!P2 LOP3.LUT R13, R13, 0x80000000, R7, 0xf8, !PT ;  /* 0x800000000d0da812 */ /* 0x000fe200078ef807 */
[----:B0-----:R-:W-:-:S03]  /*0fd0*/  DFMA R8, R16, -R2, 1 ;  /* 0x3ff000001008742b */ /* 0x001fc60000000802 */
[----:B------:R-:W-:-:S05]  /*0fe0*/  @!P2 LOP3.LUT R19, R13, 0x100000, RZ, 0xfc, !PT ;  /* 0x001000000d13a812 */ /* 0x000fca00078efcff */
[----:B------:R-:W-:-:S08]  /*0ff0*/  DFMA R8, R8, R8, R8 ;  /* 0x000000080808722b */ /* 0x000fd00000000008 */
[----:B------:R-:W-:Y:S01]  /*1000*/  DFMA R16, R16, R8, R16 ;  /* 0x000000081010722b */ /* 0x000fe20000000010 */
[----:B------:R-:W-:Y:S01]  /*1010*/  SEL R9, R12, 0x63400000, !P1 ;  /* 0x634000000c097807 */ /* 0x000fe20004800000 */
[----:B------:R-:W-:-:S03]  /*1020*/  IMAD.MOV.U32 R8, RZ, RZ, R6 ;  /* 0x000000ffff087224 */ /* 0x000fc600078e0006 */
[----:B------:R-:W-:-:S03]  /*1030*/  LOP3.LUT R9, R9, 0x800fffff, R7, 0xf8, !PT ;  /* 0x800fffff09097812 */ /* 0x000fc600078ef807 */
[----:B------:R-:W-:-:S03]  /*1040*/  DFMA R20, R16, -R2, 1 ;  /* 0x3ff000001014742b */ /* 0x000fc60000000802 */
[----:B------:R-:W-:-:S05]  /*1050*/  @!P2 DFMA R8, R8, 2, -R18 ;  /* 0x400000000808a82b */ /* 0x000fca0000000812 */
[----:B------:R-:W-:Y:S01]  /*1060*/  DFMA R16, R16, R20, R16 ;  /* 0x000000141010722b */ /* 0x000fe20000000010 */
[----:B------:R-:W-:Y:S01]  /*1070*/  IMAD.MOV.U32 R21, RZ, RZ, R11 ;  /* 0x000000ffff157224 */ /* 0x000fe200078e000b */
[----:B------:R-:W-:Y:S02]  /*1080*/  MOV R20, R14 ;  /* 0x0000000e00147202 */ /* 0x000fe40000000f00 */
[----:B------:R-:W-:Y:S02]  /*1090*/  @!P0 LOP3.LUT R20, R3, 0x7ff00000, RZ, 0xc0, !PT ;  /* 0x7ff0000003148812 */ /* 0x000fe400078ec0ff */
[----:B------:R-:W-:Y:S02]  /*10a0*/  @!P2 LOP3.LUT R21, R9, 0x7ff00000, RZ, 0xc0, !PT ;  /* 0x7ff000000915a812 */ /* 0x000fe400078ec0ff */
[----:B------:R-:W-:Y:S01]  /*10b0*/  DMUL R18, R16, R8 ;  /* 0x0000000810127228 */ /* 0x000fe20000000000 */
[----:B------:R-:W-:Y:S02]  /*10c0*/  VIADD R22, R20, 0xffffffff ;  /* 0xffffffff14167836 */ /* 0x000fe40000000000 */
[----:B------:R-:W-:-:S05]  /*10d0*/  VIADD R13, R21, 0xffffffff ;  /* 0xffffffff150d7836 */ /* 0x000fca0000000000 */
[----:B------:R-:W-:Y:S01]  /*10e0*/  DFMA R14, R18, -R2, R8 ;  /* 0x80000002120e722b */ /* 0x000fe20000000008 */
[----:B------:R-:W-:-:S04]  /*10f0*/  ISETP.GT.U32.AND P0, PT, R13, 0x7feffffe, PT ;  /* 0x7feffffe0d00780c */ /* 0x000fc80003f04070 */
[----:B------:R-:W-:-:S03]  /*1100*/  ISETP.GT.U32.OR P0, PT, R22, 0x7feffffe, P0 ;  /* 0x7feffffe1600780c */ /* 0x000fc60000704470 */
[----:B------:R-:W-:-:S10]  /*1110*/  DFMA R14, R16, R14, R18 ;  /* 0x0000000e100e722b */ /* 0x000fd40000000012 */
[----:B------:R-:W-:Y:S05]  /*1120*/  @P0 BRA `(.L_x_11) ;  /* 0x00000000006c0947 */ /* 0x000fea0003800000 */
[----:B------:R-:W-:-:S04]  /*1130*/  LOP3.LUT R16, R5, 0x7ff00000, RZ, 0xc0, !PT ;  /* 0x7ff0000005107812 */ /* 0x000fc800078ec0ff */
[CC--:B------:R-:W-:Y:S02]  /*1140*/  VIADDMNMX R6, R11.reuse, -R16.reuse, 0xb9600000, !PT ;  /* 0xb96000000b067446 */ /* 0x0c0fe40007800910 */
[----:B------:R-:W-:Y:S02]  /*1150*/  ISETP.GE.U32.AND P0, PT, R11, R16, PT ;  /* 0x000000100b00720c */ /* 0x000fe40003f06070 */
[----:B------:R-:W-:Y:S02]  /*1160*/  VIMNMX R6, PT, PT, R6, 0x46a00000, PT ;  /* 0x46a0000006067848 */ /* 0x000fe40003fe0100 */
[----:B------:R-:W-:-:S05]  /*1170*/  SEL R11, R12, 0x63400000, !P0 ;  /* 0x634000000c0b7807 */ /* 0x000fca0004000000 */
[----:B------:R-:W-:Y:S01]  /*1180*/  IMAD.IADD R11, R6, 0x1, -R11 ;  /* 0x00000001060b7824 */ /* 0x000fe200078e0a0b */
[----:B------:R-:W-:-:S03]  /*1190*/  MOV R6, RZ ;  /* 0x000000ff00067202 */ /* 0x000fc60000000f00 */
[----:B------:R-:W-:-:S06]  /*11a0*/  VIADD R7, R11, 0x7fe00000 ;  /* 0x7fe000000b077836 */ /* 0x000fcc0000000000 */
[----:B------:R-:W-:-:S10]  /*11b0*/  DMUL R12, R14, R6 ;  /* 0x000000060e0c7228 */ /* 0x000fd40000000000 */
[----:B------:R-:W-:-:S13]  /*11c0*/  FSETP.GTU.AND P0, PT, |R13|, 1.469367938527859385e-39, PT ;  /* 0x001000000d00780b */ /* 0x000fda0003f0c200 */
[----:B------:R-:W-:Y:S05]  /*11d0*/  @P0 BRA `(.L_x_12) ;  /* 0x0000000000940947 */ /* 0x000fea0003800000 */
[----:B------:R-:W-:Y:S01]  /*11e0*/  DFMA R2, R14, -R2, R8 ;  /* 0x800000020e02722b */ /* 0x000fe20000000008 */
[----:B------:R-:W-:-:S09]  /*11f0*/  IMAD.MOV.U32 R6, RZ, RZ, RZ ;  /* 0x000000ffff067224 */ /* 0x000fd200078e00ff */
[C---:B------:R-:W-:Y:S02]  /*1200*/  FSETP.NEU.AND P0, PT, R3.reuse, RZ, PT ;  /* 0x000000ff0300720b */ /* 0x040fe40003f0d000 */
[----:B------:R-:W-:-:S04]  /*1210*/  LOP3.LUT R5, R3, 0x80000000, R5, 0x48, !PT ;  /* 0x8000000003057812 */ /* 0x000fc800078e4805 */
[----:B------:R-:W-:-:S07]  /*1220*/  LOP3.LUT R7, R5, R7, RZ, 0xfc, !PT ;  /* 0x0000000705077212 */ /* 0x000fce00078efcff */
[----:B------:R-:W-:Y:S05]  /*1230*/  @!P0 BRA `(.L_x_12) ;  /* 0x00000000007c8947 */ /* 0x000fea0003800000 */
[----:B------:R-:W-:Y:S01]  /*1240*/  IMAD.MOV R3, RZ, RZ, -R11 ;  /* 0x000000ffff037224 */ /* 0x000fe200078e0a0b */
[----:B------:R-:W-:Y:S01]  /*1250*/  DMUL.RP R6, R14, R6 ;  /* 0x000000060e067228 */ /* 0x000fe20000008000 */
[----:B------:R-:W-:-:S06]  /*1260*/  IMAD.MOV.U32 R2, RZ, RZ, RZ ;  /* 0x000000ffff027224 */ /* 0x000fcc00078e00ff */
[----:B------:R-:W-:-:S03]  /*1270*/  DFMA R2, R12, -R2, R14 ;  /* 0x800000020c02722b */ /* 0x000fc6000000000e */
[----:B------:R-:W-:-:S03]  /*1280*/  LOP3.LUT R5, R7, R5, RZ, 0x3c, !PT ;  /* 0x0000000507057212 */ /* 0x000fc600078e3cff */
[----:B------:R-:W-:-:S04]  /*1290*/  IADD3 R2, PT, PT, -R11, -0x43300000, RZ ;  /* 0xbcd000000b027810 */ /* 0x000fc80007ffe1ff */
[----:B------:R-:W-:-:S04]  /*12a0*/  FSETP.NEU.AND P0, PT, |R3|, R2, PT ;  /* 0x000000020300720b */ /* 0x000fc80003f0d200 */
[----:B------:R-:W-:Y:S02]  /*12b0*/  FSEL R12, R6, R12, !P0 ;  /* 0x0000000c060c7208 */ /* 0x000fe40004000000 */
[----:B------:R-:W-:Y:S01]  /*12c0*/  FSEL R13, R5, R13, !P0 ;  /* 0x0000000d050d7208 */ /* 0x000fe20004000000 */
[----:B------:R-:W-:Y:S06]  /*12d0*/  BRA `(.L_x_12) ;  /* 0x0000000000547947 */ /* 0x000fec0003800000 */
.L_x_11:
[----:B------:R-:W-:-:S14]  /*12e0*/  DSETP.NAN.AND P0, PT, R6, R6, PT ;  /* 0x000000060600722a */ /* 0x000fdc0003f08000 */
[----:B------:R-:W-:Y:S05]  /*12f0*/  @P0 BRA `(.L_x_13) ;  /* 0x0000000000440947 */ /* 0x000fea0003800000 */
[----:B------:R-:W-:-:S14]  /*1300*/  DSETP.NAN.AND P0, PT, R4, R4, PT ;  /* 0x000000040400722a */ /* 0x000fdc0003f08000 */
[----:B------:R-:W-:Y:S05]  /*1310*/  @P0 BRA `(.L_x_14) ;  /* 0x0000000000300947 */ /* 0x000fea0003800000 */
[----:B------:R-:W-:Y:S01]  /*1320*/  ISETP.NE.AND P0, PT, R21, R20, PT ;  /* 0x000000141500720c */ /* 0x000fe20003f05270 */
[----:B------:R-:W-:Y:S01]  /*1330*/  IMAD.MOV.U32 R12, RZ, RZ, 0x0 ;  /* 0x00000000ff0c7424 */ /* 0x000fe200078e00ff */
[----:B------:R-:W-:-:S11]  /*1340*/  MOV R13, 0xfff80000 ;  /* 0xfff80000000d7802 */ /* 0x000fd60000000f00 */
[----:B------:R-:W-:Y:S05]  /*1350*/  @!P0 BRA `(.L_x_12) ;  /* 0x0000000000348947 */ /* 0x000fea0003800000 */
[----:B------:R-:W-:Y:S02]  /*1360*/  ISETP.NE.AND P0, PT, R21, 0x7ff00000, PT ;  /* 0x7ff000001500780c */ /* 0x000fe40003f05270 */
[----:B------:R-:W-:Y:S02]  /*1370*/  LOP3.LUT R13, R7, 0x80000000, R5, 0x48, !PT ;  /* 0x80000000070d7812 */ /* 0x000fe400078e4805 */
[----:B------:R-:W-:-:S13]  /*1380*/  ISETP.EQ.OR P0, PT, R20, RZ, !P0 ;  /* 0x000000ff1400720c */ /* 0x000fda0004702670 */
[----:B------:R-:W-:Y:S01]  /*1390*/  @P0 LOP3.LUT R2, R13, 0x7ff00000, RZ, 0xfc, !PT ;  /* 0x7ff000000d020812 */ /* 0x000fe200078efcff */
[----:B------:R-:W-:Y:S02]  /*13a0*/  @!P0 IMAD.MOV.U32 R12, RZ, RZ, RZ ;  /* 0x000000ffff0c8224 */ /* 0x000fe400078e00ff */
[----:B------:R-:W-:Y:S02]  /*13b0*/  @P0 IMAD.MOV.U32 R12, RZ, RZ, RZ ;  /* 0x000000ffff0c0224 */ /* 0x000fe400078e00ff */
[----:B------:R-:W-:Y:S01]  /*13c0*/  @P0 IMAD.MOV.U32 R13, RZ, RZ, R2 ;  /* 0x000000ffff0d0224 */ /* 0x000fe200078e0002 */
[----:B------:R-:W-:Y:S06]  /*13d0*/  BRA `(.L_x_12) ;  /* 0x0000000000147947 */ /* 0x000fec0003800000 */
.L_x_14:
[----:B------:R-:W-:Y:S01]  /*13e0*/  LOP3.LUT R13, R5, 0x80000, RZ, 0xfc, !PT ;  /* 0x00080000050d7812 */ /* 0x000fe200078efcff */
[----:B------:R-:W-:Y:S01]  /*13f0*/  IMAD.MOV.U32 R12, RZ, RZ, R4 ;  /* 0x000000ffff0c7224 */ /* 0x000fe200078e0004 */
[----:B------:R-:W-:Y:S06]  /*1400*/  BRA `(.L_x_12) ;  /* 0x0000000000087947 */ /* 0x000fec0003800000 */
.L_x_13:
[----:B------:R-:W-:Y:S02]  /*1410*/  LOP3.LUT R13, R7, 0x80000, RZ, 0xfc, !PT ;  /* 0x00080000070d7812 */ /* 0x000fe400078efcff */
[----:B------:R-:W-:-:S07]  /*1420*/  MOV R12, R6 ;  /* 0x00000006000c7202 */ /* 0x000fce0000000f00 */
.L_x_12:
[----:B------:R-:W-:Y:S05]  /*1430*/  BSYNC.RECONVERGENT B2 ;  /* 0x0000000000027941 */ /* 0x000fea0003800200 */
.L_x_10:
[----:B------:R-:W-:Y:S02]  /*1440*/  IMAD.MOV.U32 R11, RZ, RZ, 0x0 ;  /* 0x00000000ff0b7424 */ /* 0x000fe400078e00ff */
[----:B------:R-:W-:Y:S02]  /*1450*/  IMAD.MOV.U32 R2, RZ, RZ, R12 ;  /* 0x000000ffff027224 */ /* 0x000fe400078e000c */
[----:B------:R-:W-:Y:S01]  /*1460*/  IMAD.MOV.U32 R3, RZ, RZ, R13 ;  /* 0x000000ffff037224 */ /* 0x000fe200078e000d */
[----:B------:R-:W-:Y:S06]  /*1470*/  RET.REL.NODEC R10 `(compute_weighted_avg_susceptibility) ;  /* 0xffffffe80ae07950 */ /* 0x000fec0003c3ffff */
.L_x_15:
[----:B------:R-:W-:-:S00]  /*1480*/  BRA `(.L_x_15) ;  /* 0xfffffffc00fc7947 */ /* 0x000fc0000383ffff */
[----:B------:R-:W-:-:S00]  /*1490*/  NOP ;  /* 0x0000000000007918 */ /* 0x000fc00000000000 */
        /* <DEDUP_REMOVED lines=14> */
.L_x_60:


//--------------------- .text.classify_gamma_envelopes_batch --------------------------
	.section	.text.classify_gamma_envelopes_batch,"ax",@progbits
	.align	128
        .global         classify_gamma_envelopes_batch
        .type           classify_gamma_envelopes_batch,@function
        .size           classify_gamma_envelopes_batch,(.L_x_63 - classify_gamma_envelopes_batch)
        .other          classify_gamma_envelopes_batch,@"STO_CUDA_ENTRY STV_DEFAULT"
classify_gamma_envelopes_batch:
.text.classify_gamma_envelopes_batch:
[----:B------:R-:W-:Y:S01]  /*0000*/  LDC R1, c[0x0][0x37c] ;  /* 0x0000df00ff017b82 */ /* 0x000fe20000000800 */
[----:B------:R-:W0:Y:S07]  /*0010*/  S2R R0, SR_TID.X ;  /* 0x0000000000007919 */ /* 0x000e2e0000002100 */
[----:B------:R-:W0:Y:S01]  /*0020*/  S2UR UR4, SR_CTAID.X ;  /* 0x00000000000479c3 */ /* 0x000e220000002500 */
[----:B------:R-:W1:Y:S07]  /*0030*/  LDCU UR5, c[0x0][0x398] ;  /* 0x00007300ff0577ac */ /* 0x000e6e0008000800 */
[----:B------:R-:W0:Y:S02]  /*0040*/  LDC R9, c[0x0][0x360] ;  /* 0x0000d800ff097b82 */ /* 0x000e240000000800 */
[----:B0-----:R-:W-:-:S05]  /*0050*/  IMAD R9, R9, UR4, R0 ;  /* 0x0000000409097c24 */ /* 0x001fca000f8e0200 */
[----:B-1----:R-:W-:-:S13]  /*0060*/  ISETP.GE.AND P0, PT, R9, UR5, PT ;  /* 0x0000000509007c0c */ /* 0x002fda000bf06270 */
[----:B------:R-:W-:Y:S05]  /*0070*/  @P0 EXIT ;  /* 0x000000000000094d */ /* 0x000fea0003800000 */
[----:B------:R-:W0:Y:S01]  /*0080*/  LDC.64 R2, c[0x0][0x380] ;  /* 0x0000e000ff027b82 */ /* 0x000e220000000a00 */
[----:B------:R-:W1:Y:S07]  /*0090*/  LDCU.64 UR4, c[0x0][0x358] ;  /* 0x00006b00ff0477ac */ /* 0x000e6e0008000a00 */
[----:B------:R-:W2:Y:S08]  /*00a0*/  LDC.64 R4, c[0x0][0x388] ;  /* 0x0000e200ff047b82 */ /* 0x000eb00000000a00 */
[----:B------:R-:W3:Y:S01]  /*00b0*/  LDC.64 R6, c[0x0][0x390] ;  /* 0x0000e400ff067b82 */ /* 0x000ee20000000a00 */
[----:B0-----:R-:W-:-:S06]  /*00c0*/  IMAD.WIDE R2, R9, 0x8, R2 ;  /* 0x0000000809027825 */ /* 0x001fcc00078e0202 */
[----:B-1----:R-:W4:Y:S01]  /*00d0*/  LDG.E.64.CONSTANT R2, desc[UR4][R2.64] ;  /* 0x0000000402027981 */ /* 0x002f22000c1e9b00 */
[----:B--2---:R-:W-:-:S06]  /*00e0*/  IMAD.WIDE R4, R9, 0x8, R4 ;  /* 0x0000000809047825 */ /* 0x004fcc00078e0204 */
[----:B------:R-:W2:Y:S01]  /*00f0*/  LDG.E.64.CONSTANT R4, desc[UR4][R4.64] ;  /* 0x0000000404047981 */ /* 0x000ea2000c1e9b00 */
[----:B---3--:R-:W-:Y:S01]  /*0100*/  IMAD.WIDE R6, R9, 0x4, R6 ;  /* 0x0000000409067825 */ /* 0x008fe200078e0206 */
[----:B----4-:R-:W-:-:S06]  /*0110*/  DSETP.GT.AND P0, PT, R2, RZ, PT ;  /* 0x000000ff0200722a */ /* 0x010fcc0003f04000 */
[----:B------:R-:W-:Y:S01]  /*0120*/  SEL R0, RZ, 0x1, !P0 ;  /* 0x00000001ff007807 */ /* 0x000fe20004000000 */
[----:B--2---:R-:W-:-:S06]  /*0130*/  DSETP.GEU.AND P1, PT, R4, RZ, PT ;  /* 0x000000ff0400722a */ /* 0x004fcc0003f2e000 */
[----:B------:R-:W-:-:S05]  /*0140*/  SEL R9, R0, 0xffffffff, P1 ;  /* 0xffffffff00097807 */ /* 0x000fca0000800000 */
[----:B------:R-:W-:Y:S01]  /*0150*/  STG.E desc[UR4][R6.64], R9 ;  /* 0x0000000906007986 */ /* 0x000fe2000c101904 */
[----:B------:R-:W-:Y:S05]  /*0160*/  EXIT ;  /* 0x000000000000794d */ /* 0x000fea0003800000 */
.L_x_16:
        /* <DEDUP_REMOVED lines=9> */
.L_x_63:


//--------------------- .text.compute_gamma_envelopes_batch --------------------------
	.section	.text.compute_gamma_envelopes_batch,"ax",@progbits
	.align	128
        .global         compute_gamma_envelopes_batch
        .type           compute_gamma_envelopes_batch,@function
        .size           compute_gamma_envelopes_batch,(.L_x_61 - compute_gamma_envelopes_batch)
        .other          compute_gamma_envelopes_batch,@"STO_CUDA_ENTRY STV_DEFAULT"
compute_gamma_envelopes_batch:
.text.compute_gamma_envelopes_batch:
        /* <DEDUP_REMOVED lines=8> */
[----:B------:R-:W-:Y:S01]  /*0080*/  IMAD R14, R0, 0x4b, RZ ;  /* 0x0000004b000e7824 */ /* 0x000fe200078e02ff */
[----:B------:R-:W-:Y:S01]  /*0090*/  CS2R R4, SRZ ;  /* 0x0000000000047805 */ /* 0x000fe2000001ff00 */
[----:B------:R-:W-:Y:S01]  /*00a0*/  IMAD.MOV.U32 R8, RZ, RZ, -0x1 ;  /* 0xffffffffff087424 */ /* 0x000fe200078e00ff */
[----:B------:R-:W0:Y:S01]  /*00b0*/  LDCU.64 UR6, c[0x0][0x358] ;  /* 0x00006b00ff0677ac */ /* 0x000e220008000a00 */
[----:B------:R-:W-:Y:S01]  /*00c0*/  IMAD.WIDE R14, R14, 0x8, RZ ;  /* 0x000000080e0e7825 */ /* 0x000fe200078e02ff */
[----:B------:R-:W1:Y:S03]  /*00d0*/  LDCU.64 UR10, c[0x0][0x3a8] ;  /* 0x00007500ff0a77ac */ /* 0x000e660008000a00 */
[----:B------:R-:W-:Y:S02]  /*00e0*/  IMAD.MOV.U32 R16, RZ, RZ, R14 ;  /* 0x000000ffff107224 */ /* 0x000fe400078e000e */
[----:B------:R-:W-:Y:S01]  /*00f0*/  IMAD.MOV.U32 R14, RZ, RZ, RZ ;  /* 0x000000ffff0e7224 */ /* 0x000fe200078e00ff */
[----:B------:R-:W2:Y:S01]  /*0100*/  LDCU.128 UR12, c[0x0][0x380] ;  /* 0x00007000ff0c77ac */ /* 0x000ea20008000c00 */
[----:B------:R-:W-:-:S02]  /*0110*/  IMAD.MOV.U32 R9, RZ, RZ, 0x7fefffff ;  /* 0x7fefffffff097424 */ /* 0x000fc400078e00ff */
[----:B------:R-:W-:Y:S01]  /*0120*/  IMAD.MOV.U32 R6, RZ, RZ, -0x1 ;  /* 0xffffffffff067424 */ /* 0x000fe200078e00ff */
[----:B------:R-:W-:Y:S01]  /*0130*/  UMOV UR4, URZ ;  /* 0x000000ff00047c82 */ /* 0x000fe20008000000 */
[----:B------:R-:W-:-:S07]  /*0140*/  IMAD.MOV.U32 R7, RZ, RZ, -0x100001 ;  /* 0xffefffffff077424 */ /* 0x000fce00078e00ff */
.L_x_50:
[----:B--2---:R-:W-:-:S04]  /*0150*/  IADD3 R12, P0, PT, R16, UR14, RZ ;  /* 0x0000000e100c7c10 */ /* 0x004fc8000ff1e0ff */
[----:B------:R-:W-:-:S05]  /*0160*/  IADD3.X R13, PT, PT, R15, UR15, RZ, P0, !PT ;  /* 0x0000000f0f0d7c10 */ /* 0x000fca00087fe4ff */
[----:B0-----:R-:W2:Y:S01]  /*0170*/  LDG.E.64.CONSTANT R18, desc[UR6][R12.64] ;  /* 0x000000060c127981 */ /* 0x001ea2000c1e9b00 */
[----:B------:R-:W-:Y:S01]  /*0180*/  UMOV UR8, 0xe826d695 ;  /* 0xe826d69500087882 */ /* 0x000fe20000000000 */
[----:B------:R-:W-:Y:S01]  /*0190*/  UMOV UR9, 0x3e112e0b ;  /* 0x3e112e0b00097882 */ /* 0x000fe20000000000 */
[----:B------:R-:W-:Y:S01]  /*01a0*/  IADD3 R10, P1, PT, R16, UR12, RZ ;  /* 0x0000000c100a7c10 */ /* 0x000fe2000ff3e0ff */
[----:B------:R-:W-:Y:S03]  /*01b0*/  BSSY.RECONVERGENT B1, `(.L_x_17) ;  /* 0x0000034000017945 */ /* 0x000fe60003800200 */
[----:B------:R-:W-:Y:S01]  /*01c0*/  IADD3.X R11, PT, PT, R15, UR13, RZ, P1, !PT ;  /* 0x0000000d0f0b7c10 */ /* 0x000fe20008ffe4ff */
[----:B--2---:R-:W-:-:S14]  /*01d0*/  DSETP.GEU.AND P0, PT, R18, UR8, PT ;  /* 0x0000000812007e2a */ /* 0x004fdc000bf0e000 */
[----:B------:R-:W-:Y:S05]  /*01e0*/  @!P0 BRA `(.L_x_18) ;  /* 0x0000000000c08947 */ /* 0x000fea0003800000 */
[----:B------:R-:W1:Y:S01]  /*01f0*/  LDG.E.64.CONSTANT R2, desc[UR6][R10.64] ;  /* 0x000000060a027981 */ /* 0x000e62000c1e9b00 */
[----:B------:R-:W0:Y:S01]  /*0200*/  MUFU.RCP64H R21, R19 ;  /* 0x0000001300157308 */ /* 0x000e220000001800 */
[----:B------:R-:W-:Y:S01]  /*0210*/  IMAD.MOV.U32 R20, RZ, RZ, 0x1 ;  /* 0x00000001ff147424 */ /* 0x000fe200078e00ff */
[----:B------:R-:W-:Y:S05]  /*0220*/  BSSY.RECONVERGENT B2, `(.L_x_19) ;  /* 0x000001a000027945 */ /* 0x000fea0003800200 */
[----:B0-----:R-:W-:-:S08]  /*0230*/  DFMA R22, -R18, R20, 1 ;  /* 0x3ff000001216742b */ /* 0x001fd00000000114 */
[----:B------:R-:W-:-:S08]  /*0240*/  DFMA R22, R22, R22, R22 ;  /* 0x000000161616722b */ /* 0x000fd00000000016 */
[----:B------:R-:W-:-:S08]  /*0250*/  DFMA R22, R20, R22, R20 ;  /* 0x000000161416722b */ /* 0x000fd00000000014 */
[----:B------:R-:W-:Y:S02]  /*0260*/  DFMA R20, -R18, R22, 1 ;  /* 0x3ff000001214742b */ /* 0x000fe40000000116 */
[----:B-1----:R-:W-:-:S08]  /*0270*/  DADD R2, -R2, UR10 ;  /* 0x0000000a02027e29 */ /* 0x002fd00008000100 */
[----:B------:R-:W-:Y:S02]  /*0280*/  DSETP.MAX.AND P0, P1, RZ, R2, PT ;  /* 0x00000002ff00722a */ /* 0x000fe4000390f000 */
[----:B------:R-:W-:Y:S01]  /*0290*/  IMAD.MOV.U32 R17, RZ, RZ, R2 ;  /* 0x000000ffff117224 */ /* 0x000fe200078e0002 */
[----:B------:R-:W-:Y:S01]  /*02a0*/  MOV R2, RZ ;  /* 0x000000ff00027202 */ /* 0x000fe20000000f00 */
[----:B------:R-:W-:-:S05]  /*02b0*/  IMAD.MOV.U32 R25, RZ, RZ, R3 ;  /* 0x000000ffff197224 */ /* 0x000fca00078e0003 */
[----:B------:R-:W-:Y:S01]  /*02c0*/  FSEL R27, R2, R25, P0 ;  /* 0x00000019021b7208 */ /* 0x000fe20000000000 */
[----:B------:R-:W-:Y:S01]  /*02d0*/  DFMA R2, R22, R20, R22 ;  /* 0x000000141602722b */ /* 0x000fe20000000016 */
[----:B------:R-:W-:-:S03]  /*02e0*/  IMAD.MOV.U32 R20, RZ, RZ, RZ ;  /* 0x000000ffff147224 */ /* 0x000fc600078e00ff */
[----:B------:R-:W-:Y:S02]  /*02f0*/  @P1 LOP3.LUT R27, R25, 0x80000, RZ, 0xfc, !PT ;  /* 0x00080000191b1812 */ /* 0x000fe400078efcff */
[----:B------:R-:W-:-:S03]  /*0300*/  SEL R20, R20, R17, P0 ;  /* 0x0000001114147207 */ /* 0x000fc60000000000 */
[----:B------:R-:W-:-:S05]  /*0310*/  IMAD.MOV.U32 R21, RZ, RZ, R27 ;  /* 0x000000ffff157224 */ /* 0x000fca00078e001b */
[----:B------:R-:W-:Y:S01]  /*0320*/  FSETP.GEU.AND P1, PT, |R21|, 6.5827683646048100446e-37, PT ;  /* 0x036000001500780b */ /* 0x000fe20003f2e200 */
[----:B------:R-:W-:-:S08]  /*0330*/  DMUL R22, R20, R2 ;  /* 0x0000000214167228 */ /* 0x000fd00000000000 */
[----:B------:R-:W-:-:S08]  /*0340*/  DFMA R24, -R18, R22, R20 ;  /* 0x000000161218722b */ /* 0x000fd00000000114 */
[----:B------:R-:W-:-:S10]  /*0350*/  DFMA R2, R2, R24, R22 ;  /* 0x000000180202722b */ /* 0x000fd40000000016 */
[----:B------:R-:W-:-:S05]  /*0360*/  FFMA R17, RZ, R19, R3 ;  /* 0x00000013ff117223 */ /* 0x000fca0000000003 */
[----:B------:R-:W-:-:S13]  /*0370*/  FSETP.GT.AND P0, PT, |R17|, 1.469367938527859385e-39, PT ;  /* 0x001000001100780b */ /* 0x000fda0003f04200 */
[----:B------:R-:W-:Y:S05]  /*0380*/  @P0 BRA P1, `(.L_x_20) ;  /* 0x00000000000c0947 */ /* 0x000fea0000800000 */
[----:B------:R-:W-:Y:S01]  /*0390*/  IMAD.MOV.U32 R2, RZ, RZ, R18 ;  /* 0x000000ffff027224 */ /* 0x000fe200078e0012 */
[----:B------:R-:W-:-:S07]  /*03a0*/  MOV R30, 0x3c0 ;  /* 0x000003c0001e7802 */ /* 0x000fce0000000f00 */
[----:B------:R-:W-:Y:S05]  /*03b0*/  CALL.REL.NOINC `($__internal_1_$__cuda_sm20_div_rn_f64_full) ;  /* 0x0000001c00247944 */ /* 0x000fea0003c00000 */
.L_x_20:
[----:B------:R-:W-:Y:S05]  /*03c0*/  BSYNC.RECONVERGENT B2 ;  /* 0x0000000000027941 */ /* 0x000fea0003800200 */
.L_x_19:
[----:B------:R-:W-:Y:S01]  /*03d0*/  DADD R2, R2, -1 ;  /* 0xbff0000002027429 */ /* 0x000fe20000000000 */
[----:B------:R-:W-:Y:S02]  /*03e0*/  IMAD.MOV.U32 R19, RZ, RZ, R7 ;  /* 0x000000ffff137224 */ /* 0x000fe400078e0007 */
[----:B------:R-:W-:Y:S02]  /*03f0*/  IMAD.MOV.U32 R17, RZ, RZ, R9 ;  /* 0x000000ffff117224 */ /* 0x000fe400078e0009 */
[----:B------:R-:W-:-:S03]  /*0400*/  VIADD R14, R14, 0x1 ;  /* 0x000000010e0e7836 */ /* 0x000fc60000000000 */
[--C-:B------:R-:W-:Y:S02]  /*0410*/  DSETP.MAX.AND P2, P3, R6, R2.reuse, PT ;  /* 0x000000020600722a */ /* 0x100fe40003b4f000 */
[--C-:B------:R-:W-:Y:S01]  /*0420*/  DSETP.MIN.AND P0, P1, R8, R2.reuse, PT ;  /* 0x000000020800722a */ /* 0x100fe20003900000 */
[----:B------:R-:W-:Y:S01]  /*0430*/  IMAD.MOV.U32 R18, RZ, RZ, R3 ;  /* 0x000000ffff127224 */ /* 0x000fe200078e0003 */
[----:B------:R-:W-:Y:S01]  /*0440*/  DADD R4, R4, R2 ;  /* 0x0000000004047229 */ /* 0x000fe20000000002 */
[--C-:B------:R-:W-:Y:S01]  /*0450*/  IMAD.MOV.U32 R9, RZ, RZ, R2.reuse ;  /* 0x000000ffff097224 */ /* 0x100fe200078e0002 */
[----:B------:R-:W-:Y:S01]  /*0460*/  FSEL R19, R19, R3, P2 ;  /* 0x0000000313137208 */ /* 0x000fe20001000000 */
[----:B------:R-:W-:Y:S01]  /*0470*/  IMAD.MOV.U32 R7, RZ, RZ, R2 ;  /* 0x000000ffff077224 */ /* 0x000fe200078e0002 */
[----:B------:R-:W-:Y:S02]  /*0480*/  FSEL R17, R17, R18, P0 ;  /* 0x0000001211117208 */ /* 0x000fe40000000000 */
[----:B------:R-:W-:-:S02]  /*0490*/  SEL R8, R8, R9, P0 ;  /* 0x0000000908087207 */ /* 0x000fc40000000000 */
[----:B------:R-:W-:Y:S02]  /*04a0*/  SEL R6, R6, R7, P2 ;  /* 0x0000000706067207 */ /* 0x000fe40001000000 */
[----:B------:R-:W-:Y:S02]  /*04b0*/  @P3 LOP3.LUT R19, R3, 0x80000, RZ, 0xfc, !PT ;  /* 0x0008000003133812 */ /* 0x000fe400078efcff */
[----:B------:R-:W-:-:S03]  /*04c0*/  @P1 LOP3.LUT R17, R18, 0x80000, RZ, 0xfc, !PT ;  /* 0x0008000012111812 */ /* 0x000fc600078efcff */
[----:B------:R-:W-:Y:S01]  /*04d0*/  IMAD.MOV.U32 R7, RZ, RZ, R19 ;  /* 0x000000ffff077224 */ /* 0x000fe200078e0013 */
[----:B------:R-:W-:-:S07]  /*04e0*/  MOV R9, R17 ;  /* 0x0000001100097202 */ /* 0x000fce0000000f00 */
.L_x_18:
[----:B-1----:R-:W-:Y:S05]  /*04f0*/  BSYNC.RECONVERGENT B1 ;  /* 0x0000000000017941 */ /* 0x002fea0003800200 */
.L_x_17:
[----:B------:R-:W2:Y:S01]  /*0500*/  LDG.E.64.CONSTANT R18, desc[UR6][R12.64+0x8] ;  /* 0x000008060c127981 */ /* 0x000ea2000c1e9b00 */
[----:B------:R-:W-:Y:S01]  /*0510*/  UMOV UR8, 0xe826d695 ;  /* 0xe826d69500087882 */ /* 0x000fe20000000000 */
[----:B------:R-:W-:Y:S01]  /*0520*/  UMOV UR9, 0x3e112e0b ;  /* 0x3e112e0b00097882 */ /* 0x000fe20000000000 */
[----:B------:R-:W-:Y:S01]  /*0530*/  BSSY.RECONVERGENT B1, `(.L_x_21) ;  /* 0x0000033000017945 */ /* 0x000fe20003800200 */
[----:B--2---:R-:W-:-:S14]  /*0540*/  DSETP.GEU.AND P0, PT, R18, UR8, PT ;  /* 0x0000000812007e2a */ /* 0x004fdc000bf0e000 */
[----:B------:R-:W-:Y:S05]  /*0550*/  @!P0 BRA `(.L_x_22) ;  /* 0x0000000000c08947 */ /* 0x000fea0003800000 */
[----:B------:R-:W2:Y:S01]  /*0560*/  LDG.E.64.CONSTANT R2, desc[UR6][R10.64+0x8] ;  /* 0x000008060a027981 */ /* 0x000ea2000c1e9b00 */
[----:B------:R-:W0:Y:S01]  /*0570*/  MUFU.RCP64H R21, R19 ;  /* 0x0000001300157308 */ /* 0x000e220000001800 */
[----:B------:R-:W-:Y:S01]  /*0580*/  IMAD.MOV.U32 R20, RZ, RZ, 0x1 ;  /* 0x00000001ff147424 */ /* 0x000fe200078e00ff */
[----:B------:R-:W-:Y:S05]  /*0590*/  BSSY.RECONVERGENT B2, `(.L_x_23) ;  /* 0x000001a000027945 */ /* 0x000fea0003800200 */
[----:B0-----:R-:W-:-:S08]  /*05a0*/  DFMA R22, -R18, R20, 1 ;  /* 0x3ff000001216742b */ /* 0x001fd00000000114 */
[----:B------:R-:W-:-:S08]  /*05b0*/  DFMA R22, R22, R22, R22 ;  /* 0x000000161616722b */ /* 0x000fd00000000016 */
[----:B------:R-:W-:-:S08]  /*05c0*/  DFMA R22, R20, R22, R20 ;  /* 0x000000161416722b */ /* 0x000fd00000000014 */
[----:B------:R-:W-:Y:S02]  /*05d0*/  DFMA R20, -R18, R22, 1 ;  /* 0x3ff000001214742b */ /* 0x000fe40000000116 */
[----:B--2---:R-:W-:-:S08]  /*05e0*/  DADD R2, -R2, UR10 ;  /* 0x0000000a02027e29 */ /* 0x004fd00008000100 */
[----:B------:R-:W-:Y:S02]  /*05f0*/  DSETP.MAX.AND P0, P1, RZ, R2, PT ;  /* 0x00000002ff00722a */ /* 0x000fe4000390f000 */
[----:B------:R-:W-:Y:S02]  /*0600*/  IMAD.MOV.U32 R17, RZ, RZ, R2 ;  /* 0x000000ffff117224 */ /* 0x000fe400078e0002 */
[----:B------:R-:W-:Y:S02]  /*0610*/  IMAD.MOV.U32 R25, RZ, RZ, R3 ;  /* 0x000000ffff197224 */ /* 0x000fe400078e0003 */
[----:B------:R-:W-:-:S05]  /*0620*/  IMAD.MOV.U32 R2, RZ, RZ, RZ ;  /* 0x000000ffff027224 */ /* 0x000fca00078e00ff */
[----:B------:R-:W-:Y:S01]  /*0630*/  FSEL R27, R2, R25, P0 ;  /* 0x00000019021b7208 */ /* 0x000fe20000000000 */
[----:B------:R-:W-:Y:S01]  /*0640*/  DFMA R2, R22, R20, R22 ;  /* 0x000000141602722b */ /* 0x000fe20000000016 */
[----:B------:R-:W-:Y:S01]  /*0650*/  IMAD.MOV.U32 R20, RZ, RZ, RZ ;  /* 0x000000ffff147224 */ /* 0x000fe200078e00ff */
[----:B------:R-:W-:-:S04]  /*0660*/  @P1 LOP3.LUT R27, R25, 0x80000, RZ, 0xfc, !PT ;  /* 0x00080000191b1812 */ /* 0x000fc800078efcff */
[----:B------:R-:W-:Y:S01]  /*0670*/  SEL R20, R20, R17, P0 ;  /* 0x0000001114147207 */ /* 0x000fe20000000000 */
        /* <DEDUP_REMOVED lines=11> */
.L_x_24:
[----:B------:R-:W-:Y:S05]  /*0730*/  BSYNC.RECONVERGENT B2 ;  /* 0x0000000000027941 */ /* 0x000fea0003800200 */
.L_x_23:
[----:B------:R-:W-:Y:S01]  /*0740*/  DADD R2, R2, -1 ;  /* 0xbff0000002027429 */ /* 0x000fe20000000000 */
[----:B------:R-:W-:Y:S01]  /*0750*/  IMAD.MOV.U32 R17, RZ, RZ, R9 ;  /* 0x000000ffff117224 */ /* 0x000fe200078e0009 */
[----:B------:R-:W-:Y:S01]  /*0760*/  MOV R19, R7 ;  /* 0x0000000700137202 */ /* 0x000fe20000000f00 */
[----:B------:R-:W-:-:S05]  /*0770*/  VIADD R14, R14, 0x1 ;  /* 0x000000010e0e7836 */ /* 0x000fca0000000000 */
[--C-:B------:R-:W-:Y:S02]  /*0780*/  DSETP.MIN.AND P0, P1, R8, R2.reuse, PT ;  /* 0x000000020800722a */ /* 0x100fe40003900000 */
[--C-:B------:R-:W-:Y:S01]  /*0790*/  DSETP.MAX.AND P2, P3, R6, R2.reuse, PT ;  /* 0x000000020600722a */ /* 0x100fe20003b4f000 */
[----:B------:R-:W-:Y:S01]  /*07a0*/  IMAD.MOV.U32 R18, RZ, RZ, R3 ;  /* 0x000000ffff127224 */ /* 0x000fe200078e0003 */
[----:B------:R-:W-:Y:S01]  /*07b0*/  DADD R4, R4, R2 ;  /* 0x0000000004047229 */ /* 0x000fe20000000002 */
[--C-:B------:R-:W-:Y:S02]  /*07c0*/  IMAD.MOV.U32 R9, RZ, RZ, R2.reuse ;  /* 0x000000ffff097224 */ /* 0x100fe400078e0002 */
[----:B------:R-:W-:Y:S01]  /*07d0*/  IMAD.MOV.U32 R7, RZ, RZ, R2 ;  /* 0x000000ffff077224 */ /* 0x000fe200078e0002 */
[----:B------:R-:W-:Y:S02]  /*07e0*/  FSEL R17, R17, R18, P0 ;  /* 0x0000001211117208 */ /* 0x000fe40000000000 */
[----:B------:R-:W-:-:S02]  /*07f0*/  FSEL R19, R19, R3, P2 ;  /* 0x0000000313137208 */ /* 0x000fc40001000000 */
[----:B------:R-:W-:Y:S02]  /*0800*/  SEL R8, R8, R9, P0 ;  /* 0x0000000908087207 */ /* 0x000fe40000000000 */
[----:B------:R-:W-:Y:S02]  /*0810*/  @P1 LOP3.LUT R17, R18, 0x80000, RZ, 0xfc, !PT ;  /* 0x0008000012111812 */ /* 0x000fe400078efcff */
[----:B------:R-:W-:Y:S02]  /*0820*/  @P3 LOP3.LUT R19, R3, 0x80000, RZ, 0xfc, !PT ;  /* 0x0008000003133812 */ /* 0x000fe400078efcff */
[----:B------:R-:W-:Y:S01]  /*0830*/  SEL R6, R6, R7, P2 ;  /* 0x0000000706067207 */ /* 0x000fe20001000000 */
[----:B------:R-:W-:Y:S02]  /*0840*/  IMAD.MOV.U32 R9, RZ, RZ, R17 ;  /* 0x000000ffff097224 */ /* 0x000fe400078e0011 */
[----:B------:R-:W-:-:S07]  /*0850*/  IMAD.MOV.U32 R7, RZ, RZ, R19 ;  /* 0x000000ffff077224 */ /* 0x000fce00078e0013 */
.L_x_22:
[----:B------:R-:W-:Y:S05]  /*0860*/  BSYNC.RECONVERGENT B1 ;  /* 0x0000000000017941 */ /* 0x000fea0003800200 */
.L_x_21:
        /* <DEDUP_REMOVED lines=35> */
.L_x_28:
[----:B------:R-:W-:Y:S05]  /*0aa0*/  BSYNC.RECONVERGENT B2 ;  /* 0x0000000000027941 */ /* 0x000fea0003800200 */
.L_x_27:
        /* <DEDUP_REMOVED lines=18> */
.L_x_26:
[----:B------:R-:W-:Y:S05]  /*0bd0*/  BSYNC.RECONVERGENT B1 ;  /* 0x0000000000017941 */ /* 0x000fea0003800200 */
.L_x_25:
[----:B------:R-:W-:-:S09]  /*0be0*/  UISETP.NE.AND UP0, UPT, UR4, 0x48, UPT ;  /* 0x000000480400788c */ /* 0x000fd2000bf05270 */
[----:B------:R-:W-:Y:S05]  /*0bf0*/  BRA.U !UP0, `(.L_x_29) ;  /* 0x0000001108607547 */ /* 0x000fea000b800000 */
        /* <DEDUP_REMOVED lines=35> */
.L_x_33:
[----:B------:R-:W-:Y:S05]  /*0e30*/  BSYNC.RECONVERGENT B2 ;  /* 0x0000000000027941 */ /* 0x000fea0003800200 */
.L_x_32:
        /* <DEDUP_REMOVED lines=18> */
.L_x_31:
[----:B------:R-:W-:Y:S05]  /*0f60*/  BSYNC.RECONVERGENT B1 ;  /* 0x0000000000017941 */ /* 0x000fea0003800200 */
.L_x_30:
        /* <DEDUP_REMOVED lines=17> */
[----:B------:R-:W-:Y:S01]  /*1080*/  MOV R25, R3 ;  /* 0x0000000300197202 */ /* 0x000fe20000000f00 */
[----:B------:R-:W-:-:S05]  /*1090*/  IMAD.MOV.U32 R2, RZ, RZ, RZ ;  /* 0x000000ffff027224 */ /* 0x000fca00078e00ff */
        /* <DEDUP_REMOVED lines=16> */
.L_x_37:
[----:B------:R-:W-:Y:S05]  /*11a0*/  BSYNC.RECONVERGENT B2 ;  /* 0x0000000000027941 */ /* 0x000fea0003800200 */
.L_x_36:
[----:B------:R-:W-:Y:S01]  /*11b0*/  DADD R2, R2, -1 ;  /* 0xbff0000002027429 */ /* 0x000fe20000000000 */
[----:B------:R-:W-:Y:S02]  /*11c0*/  IMAD.MOV.U32 R17, RZ, RZ, R9 ;  /* 0x000000ffff117224 */ /* 0x000fe400078e0009 */
[----:B------:R-:W-:Y:S02]  /*11d0*/  IMAD.MOV.U32 R19, RZ, RZ, R7 ;  /* 0x000000ffff137224 */ /* 0x000fe400078e0007 */
[----:B------:R-:W-:-:S03]  /*11e0*/  VIADD R14, R14, 0x1 ;  /* 0x000000010e0e7836 */ /* 0x000fc60000000000 */
[--C-:B------:R-:W-:Y:S02]  /*11f0*/  DSETP.MIN.AND P0, P1, R8, R2.reuse, PT ;  /* 0x000000020800722a */ /* 0x100fe40003900000 */
[--C-:B------:R-:W-:Y:S01]  /*1200*/  DSETP.MAX.AND P2, P3, R6, R2.reuse, PT ;  /* 0x000000020600722a */ /* 0x100fe20003b4f000 */
[----:B------:R-:W-:Y:S01]  /*1210*/  IMAD.MOV.U32 R18, RZ, RZ, R3 ;  /* 0x000000ffff127224 */ /* 0x000fe200078e0003 */
[----:B------:R-:W-:Y:S01]  /*1220*/  MOV R7, R2 ;  /* 0x0000000200077202 */ /* 0x000fe20000000f00 */
[----:B------:R-:W-:Y:S01]  /*1230*/  IMAD.MOV.U32 R9, RZ, RZ, R2 ;  /* 0x000000ffff097224 */ /* 0x000fe200078e0002 */
[----:B------:R-:W-:Y:S02]  /*1240*/  DADD R4, R4, R2 ;  /* 0x0000000004047229 */ /* 0x000fe40000000002 */
        /* <DEDUP_REMOVED lines=8> */
.L_x_35:
[----:B------:R-:W-:Y:S05]  /*12d0*/  BSYNC.RECONVERGENT B1 ;  /* 0x0000000000017941 */ /* 0x000fea0003800200 */
.L_x_34:
        /* <DEDUP_REMOVED lines=23> */
[----:B------:R-:W-:Y:S02]  /*1450*/  SEL R20, R20, R17, P0 ;  /* 0x0000001114147207 */ /* 0x000fe40000000000 */
[----:B------:R-:W-:-:S04]  /*1460*/  MOV R21, R27 ;  /* 0x0000001b00157202 */ /* 0x000fc80000000f00 */
[----:B------:R-:W-:Y:S02]  /*1470*/  FSETP.GEU.AND P1, PT, |R21|, 6.5827683646048100446e-37, PT ;  /* 0x036000001500780b */ /* 0x000fe40003f2e200 */
        /* <DEDUP_REMOVED lines=9> */
.L_x_41:
[----:B------:R-:W-:Y:S05]  /*1510*/  BSYNC.RECONVERGENT B2 ;  /* 0x0000000000027941 */ /* 0x000fea0003800200 */
.L_x_40:
[----:B------:R-:W-:Y:S01]  /*1520*/  DADD R2, R2, -1 ;  /* 0xbff0000002027429 */ /* 0x000fe20000000000 */
[----:B------:R-:W-:Y:S02]  /*1530*/  IMAD.MOV.U32 R17, RZ, RZ, R9 ;  /* 0x000000ffff117224 */ /* 0x000fe400078e0009 */
[----:B------:R-:W-:Y:S02]  /*1540*/  IMAD.MOV.U32 R19, RZ, RZ, R7 ;  /* 0x000000ffff137224 */ /* 0x000fe400078e0007 */
[----:B------:R-:W-:-:S03]  /*1550*/  VIADD R14, R14, 0x1 ;  /* 0x000000010e0e7836 */ /* 0x000fc60000000000 */
        /* <DEDUP_REMOVED lines=12> */
[----:B------:R-:W-:Y:S01]  /*1620*/  IMAD.MOV.U32 R9, RZ, RZ, R17 ;  /* 0x000000ffff097224 */ /* 0x000fe200078e0011 */
[----:B------:R-:W-:-:S07]  /*1630*/  MOV R7, R19 ;  /* 0x0000001300077202 */ /* 0x000fce0000000f00 */
.L_x_39:
[----:B------:R-:W-:Y:S05]  /*1640*/  BSYNC.RECONVERGENT B1 ;  /* 0x0000000000017941 */ /* 0x000fea0003800200 */
.L_x_38:
        /* <DEDUP_REMOVED lines=35> */
.L_x_45:
[----:B------:R-:W-:Y:S05]  /*1880*/  BSYNC.RECONVERGENT B2 ;  /* 0x0000000000027941 */ /* 0x000fea0003800200 */
.L_x_44:
        /* <DEDUP_REMOVED lines=18> */
.L_x_43:
[----:B------:R-:W-:Y:S05]  /*19b0*/  BSYNC.RECONVERGENT B1 ;  /* 0x0000000000017941 */ /* 0x000fea0003800200 */
.L_x_42:
        /* <DEDUP_REMOVED lines=13> */
[----:B------:R-:W-:-:S08]  /*1a90*/  DFMA R18, -R12, R20, 1 ;  /* 0x3ff000000c12742b */ /* 0x000fd00000000114 */
[----:B------:R-:W-:Y:S01]  /*1aa0*/  DFMA R18, R20, R18, R20 ;  /* 0x000000121412722b */ /* 0x000fe20000000014 */
[----:B------:R-:W-:Y:S01]  /*1ab0*/  IMAD.MOV.U32 R20, RZ, RZ, RZ ;  /* 0x000000ffff147224 */ /* 0x000fe200078e00ff */
[----:B--2---:R-:W-:-:S08]  /*1ac0*/  DADD R2, -R10, UR10 ;  /* 0x0000000a0a027e29 */ /* 0x004fd00008000100 */
[----:B------:R-:W-:Y:S02]  /*1ad0*/  DSETP.MAX.AND P0, P1, RZ, R2, PT ;  /* 0x00000002ff00722a */ /* 0x000fe4000390f000 */
[----:B------:R-:W-:Y:S01]  /*1ae0*/  IMAD.MOV.U32 R17, RZ, RZ, R2 ;  /* 0x000000ffff117224 */ /* 0x000fe200078e0002 */
[----:B------:R-:W-:-:S04]  /*1af0*/  MOV R2, RZ ;  /* 0x000000ff00027202 */ /* 0x000fc80000000f00 */
[----:B------:R-:W-:Y:S02]  /*1b00*/  FSEL R11, R2, R3, P0 ;  /* 0x00000003020b7208 */ /* 0x000fe40000000000 */
[----:B------:R-:W-:-:S05]  /*1b10*/  SEL R20, R20, R17, P0 ;  /* 0x0000001114147207 */ /* 0x000fca0000000000 */
[----:B------:R-:W-:-:S05]  /*1b20*/  @P1 LOP3.LUT R11, R3, 0x80000, RZ, 0xfc, !PT ;  /* 0x00080000030b1812 */ /* 0x000fca00078efcff */
        /* <DEDUP_REMOVED lines=9> */
[----:B------:R-:W-:Y:S01]  /*1bc0*/  MOV R30, 0x1bf0 ;  /* 0x00001bf0001e7802 */ /* 0x000fe20000000f00 */
[----:B------:R-:W-:-:S07]  /*1bd0*/  IMAD.MOV.U32 R19, RZ, RZ, R13 ;  /* 0x000000ffff137224 */ /* 0x000fce00078e000d */
[----:B------:R-:W-:Y:S05]  /*1be0*/  CALL.REL.NOINC `($__internal_1_$__cuda_sm20_div_rn_f64_full) ;  /* 0x0000000400187944 */ /* 0x000fea0003c00000 */
.L_x_49:
[----:B------:R-:W-:Y:S05]  /*1bf0*/  BSYNC.RECONVERGENT B2 ;  /* 0x0000000000027941 */ /* 0x000fea0003800200 */
.L_x_48:
[----:B------:R-:W-:Y:S01]  /*1c00*/  DADD R2, R2, -1 ;  /* 0xbff0000002027429 */ /* 0x000fe20000000000 */
[----:B------:R-:W-:Y:S02]  /*1c10*/  IMAD.MOV.U32 R11, RZ, RZ, R7 ;  /* 0x000000ffff0b7224 */ /* 0x000fe400078e0007 */
[----:B------:R-:W-:Y:S02]  /*1c20*/  IMAD.MOV.U32 R10, RZ, RZ, R9 ;  /* 0x000000ffff0a7224 */ /* 0x000fe400078e0009 */
[----:B------:R-:W-:-:S03]  /*1c30*/  VIADD R14, R14, 0x1 ;  /* 0x000000010e0e7836 */ /* 0x000fc60000000000 */
[--C-:B------:R-:W-:Y:S02]  /*1c40*/  DSETP.MIN.AND P0, P1, R8, R2.reuse, PT ;  /* 0x000000020800722a */ /* 0x100fe40003900000 */
[--C-:B------:R-:W-:Y:S01]  /*1c50*/  DSETP.MAX.AND P2, P3, R6, R2.reuse, PT ;  /* 0x000000020600722a */ /* 0x100fe20003b4f000 */
[--C-:B------:R-:W-:Y:S01]  /*1c60*/  IMAD.MOV.U32 R12, RZ, RZ, R3.reuse ;  /* 0x000000ffff0c7224 */ /* 0x100fe200078e0003 */
[----:B------:R-:W-:Y:S01]  /*1c70*/  DADD R4, R4, R2 ;  /* 0x0000000004047229 */ /* 0x000fe20000000002 */
[----:B------:R-:W-:Y:S01]  /*1c80*/  IMAD.MOV.U32 R7, RZ, RZ, R3 ;  /* 0x000000ffff077224 */ /* 0x000fe200078e0003 */
[----:B------:R-:W-:Y:S01]  /*1c90*/  MOV R13, R2 ;  /* 0x00000002000d7202 */ /* 0x000fe20000000f00 */
        /* <DEDUP_REMOVED lines=9> */
.L_x_47:
[----:B------:R-:W-:Y:S05]  /*1d30*/  BSYNC.RECONVERGENT B1 ;  /* 0x0000000000017941 */ /* 0x000fea0003800200 */
.L_x_46:
[----:B------:R-:W-:Y:S01]  /*1d40*/  IADD3 R16, P0, PT, R16, 0x40, RZ ;  /* 0x0000004010107810 */ /* 0x000fe20007f1e0ff */
[----:B------:R-:W-:-:S04]  /*1d50*/  UIADD3 UR4, UPT, UPT, UR4, 0x8, URZ ;  /* 0x0000000804047890 */ /* 0x000fc8000fffe0ff */
[----:B------:R-:W-:Y:S01]  /*1d60*/  IMAD.X R15, RZ, RZ, R15, P0 ;  /* 0x000000ffff0f7224 */ /* 0x000fe200000e060f */
[----:B------:R-:W-:Y:S07]  /*1d70*/  BRA `(.L_x_50) ;  /* 0xffffffe000f47947 */ /* 0x000fee000383ffff */
.L_x_29:
[----:B------:R-:W-:-:S13]  /*1d80*/  ISETP.NE.AND P0, PT, R14, RZ, PT ;  /* 0x000000ff0e00720c */ /* 0x000fda0003f05270 */
[----:B------:R-:W-:Y:S05]  /*1d90*/  @P0 BRA `(.L_x_51) ;  /* 0x0000000000280947 */ /* 0x000fea0003800000 */
[----:B------:R-:W0:Y:S08]  /*1da0*/  LDC.64 R2, c[0x0][0x390] ;  /* 0x0000e400ff027b82 */ /* 0x000e300000000a00 */
[----:B------:R-:W1:Y:S08]  /*1db0*/  LDC.64 R4, c[0x0][0x398] ;  /* 0x0000e600ff047b82 */ /* 0x000e700000000a00 */
[----:B------:R-:W2:Y:S01]  /*1dc0*/  LDC.64 R6, c[0x0][0x3a0] ;  /* 0x0000e800ff067b82 */ /* 0x000ea20000000a00 */
[----:B0-----:R-:W-:-:S05]  /*1dd0*/  IMAD.WIDE R2, R0, 0x8, R2 ;  /* 0x0000000800027825 */ /* 0x001fca00078e0202 */
[----:B------:R-:W-:Y:S01]  /*1de0*/  STG.E.64 desc[UR6][R2.64], RZ ;  /* 0x000000ff02007986 */ /* 0x000fe2000c101b06 */
[----:B-1----:R-:W-:-:S05]  /*1df0*/  IMAD.WIDE R4, R0, 0x8, R4 ;  /* 0x0000000800047825 */ /* 0x002fca00078e0204 */
[----:B------:R-:W-:Y:S01]  /*1e00*/  STG.E.64 desc[UR6][R4.64], RZ ;  /* 0x000000ff04007986 */ /* 0x000fe2000c101b06 */
[----:B--2---:R-:W-:-:S05]  /*1e10*/  IMAD.WIDE R6, R0, 0x8, R6 ;  /* 0x0000000800067825 */ /* 0x004fca00078e0206 */
[----:B------:R-:W-:Y:S01]  /*1e20*/  STG.E.64 desc[UR6][R6.64], RZ ;  /* 0x000000ff06007986 */ /* 0x000fe2000c101b06 */
[----:B------:R-:W-:Y:S05]  /*1e30*/  EXIT ;  /* 0x000000000000794d */ /* 0x000fea0003800000 */
.L_x_51:
[----:B------:R-:W0:Y:S01]  /*1e40*/  I2F.F64 R14, R14 ;  /* 0x0000000e000e7312 */ /* 0x000e220000201c00 */
[----:B------:R-:W-:Y:S01]  /*1e50*/  IMAD.MOV.U32 R2, RZ, RZ, 0x1 ;  /* 0x00000001ff027424 */ /* 0x000fe200078e00ff */
[----:B------:R-:W-:Y:S01]  /*1e60*/  FSETP.GEU.AND P1, PT, |R5|, 6.5827683646048100446e-37, PT ;  /* 0x036000000500780b */ /* 0x000fe20003f2e200 */
[----:B------:R-:W-:Y:S05]  /*1e70*/  BSSY.RECONVERGENT B1, `(.L_x_52) ;  /* 0x0000013000017945 */ /* 0x000fea0003800200 */
[----:B0-----:R-:W0:Y:S02]  /*1e80*/  MUFU.RCP64H R3, R15 ;  /* 0x0000000f00037308 */ /* 0x001e240000001800 */
[----:B0-----:R-:W-:-:S08]  /*1e90*/  DFMA R10, -R14, R2, 1 ;  /* 0x3ff000000e0a742b */ /* 0x001fd00000000102 */
[----:B------:R-:W-:-:S08]  /*1ea0*/  DFMA R10, R10, R10, R10 ;  /* 0x0000000a0a0a722b */ /* 0x000fd0000000000a */
[----:B------:R-:W-:-:S08]  /*1eb0*/  DFMA R10, R2, R10, R2 ;  /* 0x0000000a020a722b */ /* 0x000fd00000000002 */
[----:B------:R-:W-:-:S08]  /*1ec0*/  DFMA R2, -R14, R10, 1 ;  /* 0x3ff000000e02742b */ /* 0x000fd0000000010a */
[----:B------:R-:W-:-:S08]  /*1ed0*/  DFMA R2, R10, R2, R10 ;  /* 0x000000020a02722b */ /* 0x000fd0000000000a */
[----:B------:R-:W-:-:S08]  /*1ee0*/  DMUL R10, R4, R2 ;  /* 0x00000002040a7228 */ /* 0x000fd00000000000 */
[----:B------:R-:W-:-:S08]  /*1ef0*/  DFMA R12, -R14, R10, R4 ;  /* 0x0000000a0e0c722b */ /* 0x000fd00000000104 */
[----:B------:R-:W-:-:S10]  /*1f00*/  DFMA R2, R2, R12, R10 ;  /* 0x0000000c0202722b */ /* 0x000fd4000000000a */
[----:B------:R-:W-:-:S05]  /*1f10*/  FFMA R10, RZ, R15, R3 ;  /* 0x0000000fff0a7223 */ /* 0x000fca0000000003 */
[----:B------:R-:W-:-:S13]  /*1f20*/  FSETP.GT.AND P0, PT, |R10|, 1.469367938527859385e-39, PT ;  /* 0x001000000a00780b */ /* 0x000fda0003f04200 */
[----:B------:R-:W-:Y:S05]  /*1f30*/  @P0 BRA P1, `(.L_x_53) ;  /* 0x0000000000180947 */ /* 0x000fea0000800000 */
[----:B------:R-:W-:Y:S01]  /*1f40*/  IMAD.MOV.U32 R20, RZ, RZ, R4 ;  /* 0x000000ffff147224 */ /* 0x000fe200078e0004 */
[----:B------:R-:W-:Y:S01]  /*1f50*/  MOV R2, R14 ;  /* 0x0000000e00027202 */ /* 0x000fe20000000f00 */
[----:B------:R-:W-:Y:S01]  /*1f60*/  IMAD.MOV.U32 R21, RZ, RZ, R5 ;  /* 0x000000ffff157224 */ /* 0x000fe200078e0005 */
[----:B------:R-:W-:Y:S01]  /*1f70*/  MOV R30, 0x1fa0 ;  /* 0x00001fa0001e7802 */ /* 0x000fe20000000f00 */
[----:B------:R-:W-:-:S07]  /*1f80*/  IMAD.MOV.U32 R19, RZ, RZ, R15 ;  /* 0x000000ffff137224 */ /* 0x000fce00078e000f */
[----:B------:R-:W-:Y:S05]  /*1f90*/  CALL.REL.NOINC `($__internal_1_$__cuda_sm20_div_rn_f64_full) ;  /* 0x00000000002c7944 */ /* 0x000fea0003c00000 */
.L_x_53:
[----:B------:R-:W-:Y:S05]  /*1fa0*/  BSYNC.RECONVERGENT B1 ;  /* 0x0000000000017941 */ /* 0x000fea0003800200 */
.L_x_52:
[----:B------:R-:W0:Y:S08]  /*1fb0*/  LDC.64 R4, c[0x0][0x390] ;  /* 0x0000e400ff047b82 */ /* 0x000e300000000a00 */
[----:B------:R-:W1:Y:S08]  /*1fc0*/  LDC.64 R10, c[0x0][0x398] ;  /* 0x0000e600ff0a7b82 */ /* 0x000e700000000a00 */
[----:B------:R-:W2:Y:S01]  /*1fd0*/  LDC.64 R12, c[0x0][0x3a0] ;  /* 0x0000e800ff0c7b82 */ /* 0x000ea20000000a00 */
[----:B0-----:R-:W-:-:S05]  /*1fe0*/  IMAD.WIDE R4, R0, 0x8, R4 ;  /* 0x0000000800047825 */ /* 0x001fca00078e0204 */
[----:B------:R-:W-:Y:S01]  /*1ff0*/  STG.E.64 desc[UR6][R4.64], R8 ;  /* 0x0000000804007986 */ /* 0x000fe2000c101b06 */
[----:B-1----:R-:W-:-:S05]  /*2000*/  IMAD.WIDE R10, R0, 0x8, R10 ;  /* 0x00000008000a7825 */ /* 0x002fca00078e020a */
[----:B------:R-:W-:Y:S01]  /*2010*/  STG.E.64 desc[UR6][R10.64], R6 ;  /* 0x000000060a007986 */ /* 0x000fe2000c101b06 */
[----:B--2---:R-:W-:-:S05]  /*2020*/  IMAD.WIDE R12, R0, 0x8, R12 ;  /* 0x00000008000c7825 */ /* 0x004fca00078e020c */
[----:B------:R-:W-:Y:S01]  /*2030*/  STG.E.64 desc[UR6][R12.64], R2 ;  /* 0x000000020c007986 */ /* 0x000fe2000c101b06 */
[----:B------:R-:W-:Y:S05]  /*2040*/  EXIT ;  /* 0x000000000000794d */ /* 0x000fea0003800000 */
        .weak           $__internal_1_$__cuda_sm20_div_rn_f64_full
        .type           $__internal_1_$__cuda_sm20_div_rn_f64_full,@function
        .size           $__internal_1_$__cuda_sm20_div_rn_f64_full,(.L_x_61 - $__internal_1_$__cuda_sm20_div_rn_f64_full)
$__internal_1_$__cuda_sm20_div_rn_f64_full:
[C---:B------:R-:W-:Y:S01]  /*2050*/  FSETP.GEU.AND P0, PT, |R19|.reuse, 1.469367938527859385e-39, PT ;  /* 0x001000001300780b */ /* 0x040fe20003f0e200 */
[----:B------:R-:W-:Y:S01]  /*2060*/  IMAD.MOV.U32 R18, RZ, RZ, R2 ;  /* 0x000000ffff127224 */ /* 0x000fe200078e0002 */
[----:B------:R-:W-:Y:S01]  /*2070*/  LOP3.LUT R3, R19, 0x800fffff, RZ, 0xc0, !PT ;  /* 0x800fffff13037812 */ /* 0x000fe200078ec0ff */
[----:B------:R-:W-:Y:S01]  /*2080*/  IMAD.MOV.U32 R24, RZ, RZ, 0x1 ;  /* 0x00000001ff187424 */ /* 0x000fe200078e00ff */
[----:B------:R-:W-:Y:S01]  /*2090*/  FSETP.GEU.AND P2, PT, |R21|, 1.469367938527859385e-39, PT ;  /* 0x001000001500780b */ /* 0x000fe20003f4e200 */
[----:B------:R-:W-:Y:S01]  /*20a0*/  IMAD.MOV.U32 R17, RZ, RZ, 0x1ca00000 ;  /* 0x1ca00000ff117424 */ /* 0x000fe200078e00ff */
[----:B------:R-:W-:Y:S01]  /*20b0*/  LOP3.LUT R3, R3, 0x3ff00000, RZ, 0xfc, !PT ;  /* 0x3ff0000003037812 */ /* 0x000fe200078efcff */
[----:B------:R-:W-:Y:S01]  /*20c0*/  BSSY.RECONVERGENT B0, `(.L_x_54) ;  /* 0x0000050000007945 */ /* 0x000fe20003800200 */
[----:B------:R-:W-:Y:S02]  /*20d0*/  LOP3.LUT R31, R21, 0x7ff00000, RZ, 0xc0, !PT ;  /* 0x7ff00000151f7812 */ /* 0x000fe400078ec0ff */
[----:B------:R-:W-:-:S03]  /*20e0*/  LOP3.LUT R32, R19, 0x7ff00000, RZ, 0xc0, !PT ;  /* 0x7ff0000013207812 */ /* 0x000fc600078ec0ff */
[----:B------:R-:W-:Y:S01]  /*20f0*/  @!P0 DMUL R2, R18, 8.98846567431157953865e+307 ;  /* 0x7fe0000012028828 */ /* 0x000fe20000000000 */
[----:B------:R-:W-:Y:S01]  /*2100*/  ISETP.GE.U32.AND P1, PT, R31, R32, PT ;  /* 0x000000201f00720c */ /* 0x000fe20003f26070 */
[----:B------:R-:W-:Y:S02]  /*2110*/  IMAD.MOV.U32 R33, RZ, RZ, R31 ;  /* 0x000000ffff217224 */ /* 0x000fe400078e001f */
[----:B------:R-:W-:Y:S02]  /*2120*/  @!P2 LOP3.LUT R26, R19, 0x7ff00000, RZ, 0xc0, !PT ;  /* 0x7ff00000131aa812 */ /* 0x000fe400078ec0ff */
[----:B------:R-:W0:Y:S02]  /*2130*/  MUFU.RCP64H R25, R3 ;  /* 0x0000000300197308 */ /* 0x000e240000001800 */
[----:B------:R-:W-:Y:S01]  /*2140*/  @!P2 ISETP.GE.U32.AND P3, PT, R31, R26, PT ;  /* 0x0000001a1f00a20c */ /* 0x000fe20003f66070 */
[----:B------:R-:W-:Y:S01]  /*2150*/  @!P2 IMAD.MOV.U32 R26, RZ, RZ, RZ ;  /* 0x000000ffff1aa224 */ /* 0x000fe200078e00ff */
[----:B------:R-:W-:-:S02]  /*2160*/  @!P0 LOP3.LUT R32, R3, 0x7ff00000, RZ, 0xc0, !PT ;  /* 0x7ff0000003208812 */ /* 0x000fc400078ec0ff */
[----:B------:R-:W-:Y:S02]  /*2170*/  @!P2 SEL R27, R17, 0x63400000, !P3 ;  /* 0x63400000111ba807 */ /* 0x000fe40005800000 */
[----:B------:R-:W-:Y:S02]  /*2180*/  IADD3 R34, PT, PT, R32, -0x1, RZ ;  /* 0xffffffff20227810 */ /* 0x000fe40007ffe0ff */
[----:B------:R-:W-:-:S04]  /*2190*/  @!P2 LOP3.LUT R27, R27, 0x80000000, R21, 0xf8, !PT ;  /* 0x800000001b1ba812 */ /* 0x000fc800078ef815 */
[----:B------:R-:W-:Y:S01]  /*21a0*/  @!P2 LOP3.LUT R27, R27, 0x100000, RZ, 0xfc, !PT ;  /* 0x001000001b1ba812 */ /* 0x000fe200078efcff */
[----:B0-----:R-:W-:-:S08]  /*21b0*/  DFMA R22, R24, -R2, 1 ;  /* 0x3ff000001816742b */ /* 0x001fd00000000802 */
[----:B------:R-:W-:-:S08]  /*21c0*/  DFMA R22, R22, R22, R22 ;  /* 0x000000161616722b */ /* 0x000fd00000000016 */
[----:B------:R-:W-:Y:S01]  /*21d0*/  DFMA R24, R24, R22, R24 ;  /* 0x000000161818722b */ /* 0x000fe20000000018 */
[----:B------:R-:W-:Y:S01]  /*21e0*/  SEL R23, R17, 0x63400000, !P1 ;  /* 0x6340000011177807 */ /* 0x000fe20004800000 */
[----:B------:R-:W-:-:S03]  /*21f0*/  IMAD.MOV.U32 R22, RZ, RZ, R20 ;  /* 0x000000ffff167224 */ /* 0x000fc600078e0014 */
[----:B------:R-:W-:-:S03]  /*2200*/  LOP3.LUT R23, R23, 0x800fffff, R21, 0xf8, !PT ;  /* 0x800fffff17177812 */ /* 0x000fc600078ef815 */
[----:B------:R-:W-:-:S03]  /*2210*/  DFMA R28, R24, -R2, 1 ;  /* 0x3ff00000181c742b */ /* 0x000fc60000000802 */
[----:B------:R-:W-:-:S05]  /*2220*/  @!P2 DFMA R22, R22, 2, -R26 ;  /* 0x400000001616a82b */ /* 0x000fca000000081a */
[----:B------:R-:W-:-:S05]  /*2230*/  DFMA R28, R24, R28, R24 ;  /* 0x0000001c181c722b */ /* 0x000fca0000000018 */
[----:B------:R-:W-:-:S03]  /*2240*/  @!P2 LOP3.LUT R33, R23, 0x7ff00000, RZ, 0xc0, !PT ;  /* 0x7ff000001721a812 */ /* 0x000fc600078ec0ff */
[----:B------:R-:W-:Y:S02]  /*2250*/  DMUL R24, R28, R22 ;  /* 0x000000161c187228 */ /* 0x000fe40000000000 */
[----:B------:R-:W-:-:S05]  /*2260*/  VIADD R26, R33, 0xffffffff ;  /* 0xffffffff211a7836 */ /* 0x000fca0000000000 */
[----:B------:R-:W-:Y:S01]  /*2270*/  ISETP.GT.U32.AND P0, PT, R26, 0x7feffffe, PT ;  /* 0x7feffffe1a00780c */ /* 0x000fe20003f04070 */
[----:B------:R-:W-:-:S03]  /*2280*/  DFMA R26, R24, -R2, R22 ;  /* 0x80000002181a722b */ /* 0x000fc60000000016 */
[----:B------:R-:W-:-:S05]  /*2290*/  ISETP.GT.U32.OR P0, PT, R34, 0x7feffffe, P0 ;  /* 0x7feffffe2200780c */ /* 0x000fca0000704470 */
[----:B------:R-:W-:-:S08]  /*22a0*/  DFMA R26, R28, R26, R24 ;  /* 0x0000001a1c1a722b */ /* 0x000fd00000000018 */
[----:B------:R-:W-:Y:S05]  /*22b0*/  @P0 BRA `(.L_x_55) ;  /* 0x00000000006c0947 */ /* 0x000fea0003800000 */
[----:B------:R-:W-:-:S04]  /*22c0*/  LOP3.LUT R24, R19, 0x7ff00000, RZ, 0xc0, !PT ;  /* 0x7ff0000013187812 */ /* 0x000fc800078ec0ff */
[CC--:B------:R-:W-:Y:S02]  /*22d0*/  VIADDMNMX R20, R31.reuse, -R24.reuse, 0xb9600000, !PT ;  /* 0xb96000001f147446 */ /* 0x0c0fe40007800918 */
[----:B------:R-:W-:Y:S02]  /*22e0*/  ISETP.GE.U32.AND P0, PT, R31, R24, PT ;  /* 0x000000181f00720c */ /* 0x000fe40003f06070 */
[----:B------:R-:W-:Y:S02]  /*22f0*/  VIMNMX R20, PT, PT, R20, 0x46a00000, PT ;  /* 0x46a0000014147848 */ /* 0x000fe40003fe0100 */
[----:B------:R-:W-:-:S05]  /*2300*/  SEL R17, R17, 0x63400000, !P0 ;  /* 0x6340000011117807 */ /* 0x000fca0004000000 */
[----:B------:R-:W-:Y:S02]  /*2310*/  IMAD.IADD R17, R20, 0x1, -R17 ;  /* 0x0000000114117824 */ /* 0x000fe400078e0a11 */
[----:B------:R-:W-:Y:S02]  /*2320*/  IMAD.MOV.U32 R20, RZ, RZ, RZ ;  /* 0x000000ffff147224 */ /* 0x000fe400078e00ff */
        /* <DEDUP_REMOVED lines=12> */
[----:B------:R-:W-:Y:S01]  /*23f0*/  IMAD.MOV.U32 R2, RZ, RZ, RZ ;  /* 0x000000ffff027224 */ /* 0x000fe200078e00ff */
[----:B------:R-:W-:-:S05]  /*2400*/  IADD3 R17, PT, PT, -R17, -0x43300000, RZ ;  /* 0xbcd0000011117810 */ /* 0x000fca0007ffe1ff */
[----:B------:R-:W-:-:S03]  /*2410*/  DFMA R2, R24, -R2, R26 ;  /* 0x800000021802722b */ /* 0x000fc6000000001a */
[----:B------:R-:W-:-:S07]  /*2420*/  LOP3.LUT R19, R21, R19, RZ, 0x3c, !PT ;  /* 0x0000001315137212 */ /* 0x000fce00078e3cff */
[----:B------:R-:W-:-:S04]  /*2430*/  FSETP.NEU.AND P0, PT, |R3|, R17, PT ;  /* 0x000000110300720b */ /* 0x000fc80003f0d200 */
[----:B------:R-:W-:Y:S02]  /*2440*/  FSEL R24, R20, R24, !P0 ;  /* 0x0000001814187208 */ /* 0x000fe40004000000 */
[----:B------:R-:W-:Y:S01]  /*2450*/  FSEL R25, R19, R25, !P0 ;  /* 0x0000001913197208 */ /* 0x000fe20004000000 */
[----:B------:R-:W-:Y:S06]  /*2460*/  BRA `(.L_x_56) ;  /* 0x0000000000547947 */ /* 0x000fec0003800000 */
.L_x_55:
[----:B------:R-:W-:-:S14]  /*2470*/  DSETP.NAN.AND P0, PT, R20, R20, PT ;  /* 0x000000141400722a */ /* 0x000fdc0003f08000 */
[----:B------:R-:W-:Y:S05]  /*2480*/  @P0 BRA `(.L_x_57) ;  /* 0x0000000000440947 */ /* 0x000fea0003800000 */
[----:B------:R-:W-:-:S14]  /*2490*/  DSETP.NAN.AND P0, PT, R18, R18, PT ;  /* 0x000000121200722a */ /* 0x000fdc0003f08000 */
[----:B------:R-:W-:Y:S05]  /*24a0*/  @P0 BRA `(.L_x_58) ;  /* 0x0000000000300947 */ /* 0x000fea0003800000 */
[----:B------:R-:W-:Y:S01]  /*24b0*/  ISETP.NE.AND P0, PT, R33, R32, PT ;  /* 0x000000202100720c */ /* 0x000fe20003f05270 */
[----:B------:R-:W-:Y:S02]  /*24c0*/  IMAD.MOV.U32 R24, RZ, RZ, 0x0 ;  /* 0x00000000ff187424 */ /* 0x000fe400078e00ff */
[----:B------:R-:W-:-:S10]  /*24d0*/  IMAD.MOV.U32 R25, RZ, RZ, -0x80000 ;  /* 0xfff80000ff197424 */ /* 0x000fd400078e00ff */
[----:B------:R-:W-:Y:S05]  /*24e0*/  @!P0 BRA `(.L_x_56) ;  /* 0x0000000000348947 */ /* 0x000fea0003800000 */
[----:B------:R-:W-:Y:S02]  /*24f0*/  ISETP.NE.AND P0, PT, R33, 0x7ff00000, PT ;  /* 0x7ff000002100780c */ /* 0x000fe40003f05270 */
[----:B------:R-:W-:Y:S02]  /*2500*/  LOP3.LUT R25, R21, 0x80000000, R19, 0x48, !PT ;  /* 0x8000000015197812 */ /* 0x000fe400078e4813 */
[----:B------:R-:W-:-:S13]  /*2510*/  ISETP.EQ.OR P0, PT, R32, RZ, !P0 ;  /* 0x000000ff2000720c */ /* 0x000fda0004702670 */
[----:B------:R-:W-:Y:S02]  /*2520*/  @P0 LOP3.LUT R2, R25, 0x7ff00000, RZ, 0xfc, !PT ;  /* 0x7ff0000019020812 */ /* 0x000fe400078efcff */
[----:B------:R-:W-:Y:S01]  /*2530*/  @!P0 MOV R24, RZ ;  /* 0x000000ff00188202 */ /* 0x000fe20000000f00 */
[----:B------:R-:W-:Y:S02]  /*2540*/  @P0 IMAD.MOV.U32 R24, RZ, RZ, RZ ;  /* 0x000000ffff180224 */ /* 0x000fe400078e00ff */
[----:B------:R-:W-:Y:S01]  /*2550*/  @P0 IMAD.MOV.U32 R25, RZ, RZ, R2 ;  /* 0x000000ffff190224 */ /* 0x000fe200078e0002 */
[----:B------:R-:W-:Y:S06]  /*2560*/  BRA `(.L_x_56) ;  /* 0x0000000000147947 */ /* 0x000fec0003800000 */
.L_x_58:
[----:B------:R-:W-:Y:S01]  /*2570*/  LOP3.LUT R25, R19, 0x80000, RZ, 0xfc, !PT ;  /* 0x0008000013197812 */ /* 0x000fe200078efcff */
[----:B------:R-:W-:Y:S01]  /*2580*/  IMAD.MOV.U32 R24, RZ, RZ, R18 ;  /* 0x000000ffff187224 */ /* 0x000fe200078e0012 */
[----:B------:R-:W-:Y:S06]  /*2590*/  BRA `(.L_x_56) ;  /* 0x0000000000087947 */ /* 0x000fec0003800000 */
.L_x_57:
[----:B------:R-:W-:Y:S01]  /*25a0*/  LOP3.LUT R25, R21, 0x80000, RZ, 0xfc, !PT ;  /* 0x0008000015197812 */ /* 0x000fe200078efcff */
[----:B------:R-:W-:-:S07]  /*25b0*/  IMAD.MOV.U32 R24, RZ, RZ, R20 ;  /* 0x000000ffff187224 */ /* 0x000fce00078e0014 */
.L_x_56:
[----:B------:R-:W-:Y:S05]  /*25c0*/  BSYNC.RECONVERGENT B0 ;  /* 0x0000000000007941 */ /* 0x000fea0003800200 */
.L_x_54:
[----:B------:R-:W-:Y:S02]  /*25d0*/  IMAD.MOV.U32 R31, RZ, RZ, 0x0 ;  /* 0x00000000ff1f7424 */ /* 0x000fe400078e00ff */
[----:B------:R-:W-:Y:S02]  /*25e0*/  IMAD.MOV.U32 R2, RZ, RZ, R24 ;  /* 0x000000ffff027224 */ /* 0x000fe400078e0018 */
[----:B------:R-:W-:Y:S01]  /*25f0*/  IMAD.MOV.U32 R3, RZ, RZ, R25 ;  /* 0x000000ffff037224 */ /* 0x000fe200078e0019 */
[----:B------:R-:W-:Y:S06]  /*2600*/  RET.REL.NODEC R30 `(compute_gamma_envelopes_batch) ;  /* 0xffffffd81e7c7950 */ /* 0x000fec0003c3ffff */
.L_x_59:
        /* <DEDUP_REMOVED lines=15> */
.L_x_61:


//--------------------- .nv.shared.reserved.0     --------------------------
	.section	.nv.shared.reserved.0,"aw",@nobits
	.weak		__nv_reservedSMEM_offset_0_alias
	.size		__nv_reservedSMEM_offset_0_alias, 0, 64
	.other		__nv_reservedSMEM_offset_0_alias,@"STO_CUDA_RESERVED_SHARED STV_DEFAULT"
__nv_reservedSMEM_offset_0_alias:
	.zero		0
	.zero		64


//--------------------- .nv.constant0.compute_weighted_avg_susceptibility --------------------------
	.section	.nv.constant0.compute_weighted_avg_susceptibility,"a",@progbits
	.sectionflags	@""
	.align	4
.nv.constant0.compute_weighted_avg_susceptibility:
	.zero		944


//--------------------- .nv.constant0.classify_gamma_envelopes_batch --------------------------
	.section	.nv.constant0.classify_gamma_envelopes_batch,"a",@progbits
	.sectionflags	@""
	.align	4
.nv.constant0.classify_gamma_envelopes_batch:
	.zero		924


//--------------------- .nv.constant0.compute_gamma_envelopes_batch --------------------------
	.section	.nv.constant0.compute_gamma_envelopes_batch,"a",@progbits
	.sectionflags	@""
	.align	4
.nv.constant0.compute_gamma_envelopes_batch:
	.zero		948


//--------------------- SYMBOLS --------------------------

	.type		.nv.reservedSmem.offset0,@object
	.size		.nv.reservedSmem.offset0,0x4
